// auto-generated by cutlass_sweep.gemm — config: {"arch": "sm_90", "cluster_m": 2, "cluster_n": 1, "dtype": "bf16", "dtype_b": "bf16", "layout": "nt", "stages": 0, "tile_k": 64, "tile_m": 256, "tile_n": 160}
#include "cutlass/cutlass.h"
#include "cutlass/gemm/collective/collective_builder.hpp"
#include "cutlass/gemm/device/gemm_universal_adapter.h"
#include "cutlass/gemm/kernel/gemm_universal.hpp"
#include "cutlass/epilogue/collective/collective_builder.hpp"

using ElemA = cutlass::bfloat16_t;
using ElemB = cutlass::bfloat16_t;
using ElemCD = cutlass::bfloat16_t;
using Acc  = float;
using TileShape    = cute::Shape<cute::_256, cute::_160, cute::_64>;
using ClusterShape = cute::Shape<cute::_2, cute::_1, cute::_1>;

using CollectiveEpilogue = typename cutlass::epilogue::collective::CollectiveBuilder<
    cutlass::arch::Sm90, cutlass::arch::OpClassTensorOp,
    TileShape, ClusterShape,
    cutlass::epilogue::collective::EpilogueTileAuto,
    Acc, Acc,
    ElemCD, cutlass::layout::RowMajor, 128 / cutlass::sizeof_bits<ElemCD>::value,
    ElemCD, cutlass::layout::RowMajor, 128 / cutlass::sizeof_bits<ElemCD>::value,
    cutlass::epilogue::collective::EpilogueScheduleAuto
  >::CollectiveOp;

using CollectiveMainloop = typename cutlass::gemm::collective::CollectiveBuilder<
    cutlass::arch::Sm90, cutlass::arch::OpClassTensorOp,
    ElemA, cutlass::layout::RowMajor, 128 / cutlass::sizeof_bits<ElemA>::value,
    ElemB, cutlass::layout::ColumnMajor, 128 / cutlass::sizeof_bits<ElemB>::value,
    Acc,
    TileShape, ClusterShape,
    cutlass::gemm::collective::StageCountAutoCarveout<static_cast<int>(sizeof(typename CollectiveEpilogue::SharedStorage))>,
    cutlass::gemm::collective::KernelScheduleAuto
  >::CollectiveOp;

using GemmKernel = cutlass::gemm::kernel::GemmUniversal<
    cute::Shape<int,int,int,int>,
    CollectiveMainloop,
    CollectiveEpilogue
>;
using Gemm = cutlass::gemm::device::GemmUniversalAdapter<GemmKernel>;

// Force the device kernel symbol into the cubin without needing a host main.
auto* _anchor = &cutlass::device_kernel<GemmKernel>;


// ===== COMPILED SASS (sm_90a) =====

	.target	sm_90a

	.elftype	@"ET_EXEC"


//--------------------- .note.nv.tkinfo           --------------------------
	.section	.note.nv.tkinfo,"",@"SHT_NOTE"
	.sectionflags	@"SHF_NOTE_NV_TKINFO"
	.tkinfo
        /*0018*/ 	.word	0x00000002
        /*0030*/ 	.string	""
        /*0030*/ 	.string	"ptxas"
        /*0030*/ 	.string	"Cuda compilation tools, release 13.0, V13.0.88"
        /*0030*/ 	.string	"Build cuda_13.0.r13.0/compiler.36424714_0"
        /*0030*/ 	.string	"-arch sm_90a -m 64 "



//--------------------- .note.nv.cuinfo           --------------------------
	.section	.note.nv.cuinfo,"",@"SHT_NOTE"
	.sectionflags	@"SHF_NOTE_NV_CUINFO"
        /*0018*/ 	.short	0x0002
        /*001a*/ 	.short	0x005a
        /*001c*/ 	.short	0x0082
	.zero		2


//--------------------- .nv.info                  --------------------------
	.section	.nv.info,"",@"SHT_CUDA_INFO"
	.align	4


	//----- nvinfo : EIATTR_REGCOUNT
	.align		4
        /*0000*/ 	.byte	0x04, 0x2f
        /*0002*/ 	.short	(.L_15 - .L_14)
	.align		4
.L_14:
        /*0004*/ 	.word	index@(_ZN7cutlass13device_kernelINS_4gemm6kernel13GemmUniversalIN4cute5tupleIJiiiiEEENS1_10collective13CollectiveMmaINS1_34MainloopSm90TmaGmmaWarpSpecializedILi4ENS5_IJNS4_1CILi2EEENSA_ILi1EEESC_EEENS1_35KernelTmaWarpSpecializedCooperativeEEENS5_IJNSA_ILi256EEENSA_ILi160EEENSA_ILi64EEEEEENS_10bfloat16_tENS5_IJlSC_lEEESK_SL_NS4_8TiledMMAINS4_8MMA_AtomIJNS4_4SM904GMMA27MMA_64x32x16_F32BF16BF16_SSILNSP_5MajorE0ELSR_0ELNSP_7ScaleInE1ELSS_1EEEEEENS4_6LayoutISD_NS5_IJSC_NSA_ILi0EEESW_EEEEENS5_IJNS4_10UnderscoreESZ_SZ_EEEEENS4_13SM90_TMA_LOADENS4_14ComposedLayoutINS4_7SwizzleILi3ELi4ELi3EEENS4_18smem_ptr_flag_bitsILi16EEENSV_INS5_IJNSA_ILi8EEESI_EEENS5_IJSI_SC_EEEEEEEvNS4_8identityENS4_23SM90_TMA_LOAD_MULTICASTES1C_vS1D_EENS_8epilogue10collective6detail29Sm90TmaWarpSpecializedAdapterINS1H_15DefaultEpilogueISK_SL_SL_NS1G_6thread17LinearCombinationISK_Li1EffLNS1L_9ScaleType4KindE0ELNS_15FloatRoundStyleE2ESK_EENS1_15EpilogueDefaultEEEEEvvEEEEvNT_6ParamsE)
        /*0008*/ 	.word	0x000000a8


	//----- nvinfo : EIATTR_FRAME_SIZE
	.align		4
.L_15:
        /*000c*/ 	.byte	0x04, 0x11
        /*000e*/ 	.short	(.L_17 - .L_16)
	.align		4
.L_16:
        /*0010*/ 	.word	index@(_ZN7cutlass13device_kernelINS_4gemm6kernel13GemmUniversalIN4cute5tupleIJiiiiEEENS1_10collective13CollectiveMmaINS1_34MainloopSm90TmaGmmaWarpSpecializedILi4ENS5_IJNS4_1CILi2EEENSA_ILi1EEESC_EEENS1_35KernelTmaWarpSpecializedCooperativeEEENS5_IJNSA_ILi256EEENSA_ILi160EEENSA_ILi64EEEEEENS_10bfloat16_tENS5_IJlSC_lEEESK_SL_NS4_8TiledMMAINS4_8MMA_AtomIJNS4_4SM904GMMA27MMA_64x32x16_F32BF16BF16_SSILNSP_5MajorE0ELSR_0ELNSP_7ScaleInE1ELSS_1EEEEEENS4_6LayoutISD_NS5_IJSC_NSA_ILi0EEESW_EEEEENS5_IJNS4_10UnderscoreESZ_SZ_EEEEENS4_13SM90_TMA_LOADENS4_14ComposedLayoutINS4_7SwizzleILi3ELi4ELi3EEENS4_18smem_ptr_flag_bitsILi16EEENSV_INS5_IJNSA_ILi8EEESI_EEENS5_IJSI_SC_EEEEEEEvNS4_8identityENS4_23SM90_TMA_LOAD_MULTICASTES1C_vS1D_EENS_8epilogue10collective6detail29Sm90TmaWarpSpecializedAdapterINS1H_15DefaultEpilogueISK_SL_SL_NS1G_6thread17LinearCombinationISK_Li1EffLNS1L_9ScaleType4KindE0ELNS_15FloatRoundStyleE2ESK_EENS1_15EpilogueDefaultEEEEEvvEEEEvNT_6ParamsE)
        /*0014*/ 	.word	0x00000000


	//----- nvinfo : EIATTR_MIN_STACK_SIZE
	.align		4
.L_17:
        /*0018*/ 	.byte	0x04, 0x12
        /*001a*/ 	.short	(.L_19 - .L_18)
	.align		4
.L_18:
        /*001c*/ 	.word	index@(_ZN7cutlass13device_kernelINS_4gemm6kernel13GemmUniversalIN4cute5tupleIJiiiiEEENS1_10collective13CollectiveMmaINS1_34MainloopSm90TmaGmmaWarpSpecializedILi4ENS5_IJNS4_1CILi2EEENSA_ILi1EEESC_EEENS1_35KernelTmaWarpSpecializedCooperativeEEENS5_IJNSA_ILi256EEENSA_ILi160EEENSA_ILi64EEEEEENS_10bfloat16_tENS5_IJlSC_lEEESK_SL_NS4_8TiledMMAINS4_8MMA_AtomIJNS4_4SM904GMMA27MMA_64x32x16_F32BF16BF16_SSILNSP_5MajorE0ELSR_0ELNSP_7ScaleInE1ELSS_1EEEEEENS4_6LayoutISD_NS5_IJSC_NSA_ILi0EEESW_EEEEENS5_IJNS4_10UnderscoreESZ_SZ_EEEEENS4_13SM90_TMA_LOADENS4_14ComposedLayoutINS4_7SwizzleILi3ELi4ELi3EEENS4_18smem_ptr_flag_bitsILi16EEENSV_INS5_IJNSA_ILi8EEESI_EEENS5_IJSI_SC_EEEEEEEvNS4_8identityENS4_23SM90_TMA_LOAD_MULTICASTES1C_vS1D_EENS_8epilogue10collective6detail29Sm90TmaWarpSpecializedAdapterINS1H_15DefaultEpilogueISK_SL_SL_NS1G_6thread17LinearCombinationISK_Li1EffLNS1L_9ScaleType4KindE0ELNS_15FloatRoundStyleE2ESK_EENS1_15EpilogueDefaultEEEEEvvEEEEvNT_6ParamsE)
        /*0020*/ 	.word	0x00000000
.L_19:


//--------------------- .nv.compat                --------------------------
	.section	.nv.compat,"",@"SHT_CUDA_COMPAT_INFO"
	.align	4
        /*0000*/ 	.byte	0x02, 0x09, 0x01, 0x00, 0x02, 0x02, 0x04, 0x00, 0x02, 0x05, 0x05, 0x00, 0x03, 0x07, 0x01, 0x01
        /*0010*/ 	.byte	0x02, 0x03, 0x01, 0x00, 0x02, 0x06, 0x01, 0x00, 0x04, 0x0b, 0x08, 0x00, 0x00, 0x00, 0x00, 0x00
        /*0020*/ 	.byte	0x00, 0x00, 0x00, 0x00


//--------------------- .nv.info._ZN7cutlass13device_kernelINS_4gemm6kernel13GemmUniversalIN4cute5tupleIJiiiiEEENS1_10collective13CollectiveMmaINS1_34MainloopSm90TmaGmmaWarpSpecializedILi4ENS5_IJNS4_1CILi2EEENSA_ILi1EEESC_EEENS1_35KernelTmaWarpSpecializedCooperativeEEENS5_IJNSA_ILi256EEENSA_ILi160EEENSA_ILi64EEEEEENS_10bfloat16_tENS5_IJlSC_lEEESK_SL_NS4_8TiledMMAINS4_8MMA_AtomIJNS4_4SM904GMMA27MMA_64x32x16_F32BF16BF16_SSILNSP_5MajorE0ELSR_0ELNSP_7ScaleInE1ELSS_1EEEEEENS4_6LayoutISD_NS5_IJSC_NSA_ILi0EEESW_EEEEENS5_IJNS4_10UnderscoreESZ_SZ_EEEEENS4_13SM90_TMA_LOADENS4_14ComposedLayoutINS4_7SwizzleILi3ELi4ELi3EEENS4_18smem_ptr_flag_bitsILi16EEENSV_INS5_IJNSA_ILi8EEESI_EEENS5_IJSI_SC_EEEEEEEvNS4_8identityENS4_23SM90_TMA_LOAD_MULTICASTES1C_vS1D_EENS_8epilogue10collective6detail29Sm90TmaWarpSpecializedAdapterINS1H_15DefaultEpilogueISK_SL_SL_NS1G_6thread17LinearCombinationISK_Li1EffLNS1L_9ScaleType4KindE0ELNS_15FloatRoundStyleE2ESK_EENS1_15EpilogueDefaultEEEEEvvEEEEvNT_6ParamsE --------------------------
	.section	.nv.info._ZN7cutlass13device_kernelINS_4gemm6kernel13GemmUniversalIN4cute5tupleIJiiiiEEENS1_10collective13CollectiveMmaINS1_34MainloopSm90TmaGmmaWarpSpecializedILi4ENS5_IJNS4_1CILi2EEENSA_ILi1EEESC_EEENS1_35KernelTmaWarpSpecializedCooperativeEEENS5_IJNSA_ILi256EEENSA_ILi160EEENSA_ILi64EEEEEENS_10bfloat16_tENS5_IJlSC_lEEESK_SL_NS4_8TiledMMAINS4_8MMA_AtomIJNS4_4SM904GMMA27MMA_64x32x16_F32BF16BF16_SSILNSP_5MajorE0ELSR_0ELNSP_7ScaleInE1ELSS_1EEEEEENS4_6LayoutISD_NS5_IJSC_NSA_ILi0EEESW_EEEEENS5_IJNS4_10UnderscoreESZ_SZ_EEEEENS4_13SM90_TMA_LOADENS4_14ComposedLayoutINS4_7SwizzleILi3ELi4ELi3EEENS4_18smem_ptr_flag_bitsILi16EEENSV_INS5_IJNSA_ILi8EEESI_EEENS5_IJSI_SC_EEEEEEEvNS4_8identityENS4_23SM90_TMA_LOAD_MULTICASTES1C_vS1D_EENS_8epilogue10collective6detail29Sm90TmaWarpSpecializedAdapterINS1H_15DefaultEpilogueISK_SL_SL_NS1G_6thread17LinearCombinationISK_Li1EffLNS1L_9ScaleType4KindE0ELNS_15FloatRoundStyleE2ESK_EENS1_15EpilogueDefaultEEEEEvvEEEEvNT_6ParamsE,"",@"SHT_CUDA_INFO"
	.sectionflags	@""
	.align	4


	//----- nvinfo : EIATTR_CUDA_API_VERSION
	.align		4
        /*0000*/ 	.byte	0x04, 0x37
        /*0002*/ 	.short	(.L_21 - .L_20)
.L_20:
        /*0004*/ 	.word	0x00000082


	//----- nvinfo : EIATTR_KPARAM_INFO
	.align		4
.L_21:
        /*0008*/ 	.byte	0x04, 0x17
        /*000a*/ 	.short	(.L_23 - .L_22)
.L_22:
        /*000c*/ 	.word	0x00000000
        /*0010*/ 	.short	0x0000
        /*0012*/ 	.short	0x0070
        /*0014*/ 	.byte	0x00, 0xf0, 0x01, 0x10


	//----- nvinfo : EIATTR_SPARSE_MMA_MASK
	.align		4
.L_23:
        /*0018*/ 	.byte	0x03, 0x50
        /*001a*/ 	.short	0x0000


	//----- nvinfo : EIATTR_MAXREG_COUNT
	.align		4
        /*001c*/ 	.byte	0x03, 0x1b
        /*001e*/ 	.short	0x00a8


	//----- nvinfo : EIATTR_NUM_BARRIERS
	.align		4
        /*0020*/ 	.byte	0x02, 0x4c
        /*0022*/ 	.byte	0x01
	.zero		1


	//----- nvinfo : EIATTR_EXTERNS
	.align		4
        /*0024*/ 	.byte	0x04, 0x0f
        /*0026*/ 	.short	(.L_25 - .L_24)


	//   ....[0]....
	.align		4
.L_24:
        /*0028*/ 	.word	index@(__assertfail)


	//----- nvinfo : EIATTR_MERCURY_ISA_VERSION
	.align		4
.L_25:
        /*002c*/ 	.byte	0x03, 0x5f
        /*002e*/ 	.short	0x0101


	//----- nvinfo : EIATTR_INT_WARP_WIDE_INSTR_OFFSETS
	.align		4
        /*0030*/ 	.byte	0x04, 0x31
        /*0032*/ 	.short	(.L_27 - .L_26)


	//   ....[0]....
.L_26:
        /*0034*/ 	.word	0x00000550


	//   ....[1]....
        /*0038*/ 	.word	0x00000570


	//   ....[2]....
        /*003c*/ 	.word	0x00000700


	//----- nvinfo : EIATTR_COOP_GROUP_MASK_REGIDS
	.align		4
.L_27:
        /*0040*/ 	.byte	0x04, 0x29
        /*0042*/ 	.short	(.L_29 - .L_28)


	//   ....[0]....
.L_28:
        /*0044*/ 	.word	0xffffffff


	//   ....[1]....
        /*0048*/ 	.word	0xffffffff


	//   ....[2]....
        /*004c*/ 	.word	0xffffffff


	//   ....[3]....
        /*0050*/ 	.word	0xffffffff


	//   ....[4]....
        /*0054*/ 	.word	0xffffffff


	//   ....[5]....
        /*0058*/ 	.word	0xffffffff


	//----- nvinfo : EIATTR_COOP_GROUP_INSTR_OFFSETS
	.align		4
.L_29:
        /*005c*/ 	.byte	0x04, 0x28
        /*005e*/ 	.short	(.L_31 - .L_30)


	//   ....[0]....
.L_30:
        /*0060*/ 	.word	0x00000060


	//   ....[1]....
        /*0064*/ 	.word	0x00000070


	//   ....[2]....
        /*0068*/ 	.word	0x00000190


	//   ....[3]....
        /*006c*/ 	.word	0x000003c0


	//   ....[4]....
        /*0070*/ 	.word	0x00000830


	//   ....[5]....
        /*0074*/ 	.word	0x000013c0


	//----- nvinfo : EIATTR_REG_RECONFIG
	.align		4
.L_31:
        /*0078*/ 	.byte	0x01, 0x54
	.zero		2


	//----- nvinfo : EIATTR_SYSCALL_OFFSETS
	.align		4
        /*007c*/ 	.byte	0x04, 0x46
        /*007e*/ 	.short	(.L_33 - .L_32)


	//   ....[0]....
.L_32:
        /*0080*/ 	.word	0x00001580


	//----- nvinfo : EIATTR_MBARRIER_INSTR_OFFSETS
	.align		4
.L_33:
        /*0084*/ 	.byte	0x04, 0x39
        /*0086*/ 	.short	(.L_35 - .L_34)


	//   ....[0]....
.L_34:
        /*0088*/ 	.word	0x00000310
        /*008c*/ 	.word	0x000000ff
        /*0090*/ 	.word	0x00000000
        /*0094*/ 	.short	0x0100
        /*0096*/ 	.byte	0x08
	.zero		1


	//   ....[1]....
        /*0098*/ 	.word	0x00000320
        /*009c*/ 	.word	0x000000ff
        /*00a0*/ 	.word	0x00000020
        /*00a4*/ 	.short	0x0100
        /*00a6*/ 	.byte	0x08
	.zero		1


	//   ....[2]....
        /*00a8*/ 	.word	0x00000330
        /*00ac*/ 	.word	0x000000ff
        /*00b0*/ 	.word	0x00000008
        /*00b4*/ 	.short	0x0100
        /*00b6*/ 	.byte	0x08
	.zero		1


	//   ....[3]....
        /*00b8*/ 	.word	0x00000340
        /*00bc*/ 	.word	0x000000ff
        /*00c0*/ 	.word	0x00000028
        /*00c4*/ 	.short	0x0100
        /*00c6*/ 	.byte	0x08
	.zero		1


	//   ....[4]....
        /*00c8*/ 	.word	0x00000350
        /*00cc*/ 	.word	0x000000ff
        /*00d0*/ 	.word	0x00000010
        /*00d4*/ 	.short	0x0100
        /*00d6*/ 	.byte	0x08
	.zero		1


	//   ....[5]....
        /*00d8*/ 	.word	0x00000360
        /*00dc*/ 	.word	0x000000ff
        /*00e0*/ 	.word	0x00000030
        /*00e4*/ 	.short	0x0100
        /*00e6*/ 	.byte	0x08
	.zero		1


	//   ....[6]....
        /*00e8*/ 	.word	0x00000370
        /*00ec*/ 	.word	0x000000ff
        /*00f0*/ 	.word	0x00000018
        /*00f4*/ 	.short	0x0100
        /*00f6*/ 	.byte	0x08
	.zero		1


	//   ....[7]....
        /*00f8*/ 	.word	0x00000380
        /*00fc*/ 	.word	0x000000ff
        /*0100*/ 	.word	0x00000038
        /*0104*/ 	.short	0x0100
        /*0106*/ 	.byte	0x08
	.zero		1


	//   ....[8]....
        /*0108*/ 	.word	0x00000740
        /*010c*/ 	.word	0x000000ff
        /*0110*/ 	.word	0x00000050
        /*0114*/ 	.short	0x0100
        /*0116*/ 	.byte	0x06
	.zero		1


	//   ....[9]....
        /*0118*/ 	.word	0x000007a0
        /*011c*/ 	.word	0x000000ff
        /*0120*/ 	.word	0x00000058
        /*0124*/ 	.short	0x0100
        /*0126*/ 	.byte	0x06
	.zero		1


	//   ....[10]....
        /*0128*/ 	.word	0x00001610
        /*012c*/ 	.word	0x00000003
        /*0130*/ 	.word	0x00000000
        /*0134*/ 	.short	0x010a
        /*0136*/ 	.byte	0x3f
	.zero		1


	//   ....[11]....
        /*0138*/ 	.word	0x00001650
        /*013c*/ 	.word	0x00000003
        /*0140*/ 	.word	0x00000000
        /*0144*/ 	.short	0x010a
        /*0146*/ 	.byte	0x3f
	.zero		1


	//   ....[12]....
        /*0148*/ 	.word	0x00002750
        /*014c*/ 	.word	0x000000ff
        /*0150*/ 	.word	0x00000000
        /*0154*/ 	.short	0x010a
        /*0156*/ 	.byte	0x04
	.zero		1


	//   ....[13]....
        /*0158*/ 	.word	0x00002790
        /*015c*/ 	.word	0x000000ff
        /*0160*/ 	.word	0x00000000
        /*0164*/ 	.short	0x010a
        /*0166*/ 	.byte	0x04
	.zero		1


	//   ....[14]....
        /*0168*/ 	.word	0x00003790
        /*016c*/ 	.word	0x00000004
        /*0170*/ 	.word	0x00000000
        /*0174*/ 	.short	0x0101
        /*0176*/ 	.byte	0x3f
	.zero		1


	//   ....[15]....
        /*0178*/ 	.word	0x00003960
        /*017c*/ 	.word	0x00000000
        /*0180*/ 	.word	0x00000000
        /*0184*/ 	.short	0x0101
        /*0186*/ 	.byte	0x3f
	.zero		1


	//   ....[16]....
        /*0188*/ 	.word	0x0000e9d0
        /*018c*/ 	.word	0x0000000e
        /*0190*/ 	.word	0x00000020
        /*0194*/ 	.short	0x010a
        /*0196*/ 	.byte	0x3f
	.zero		1


	//   ....[17]....
        /*0198*/ 	.word	0x0000edc0
        /*019c*/ 	.word	0x00000004
        /*01a0*/ 	.word	0x00000058
        /*01a4*/ 	.short	0x0101
        /*01a6*/ 	.byte	0x3f
	.zero		1


	//   ....[18]....
        /*01a8*/ 	.word	0x0000f520
        /*01ac*/ 	.word	0x00000005
        /*01b0*/ 	.word	0x00000000
        /*01b4*/ 	.short	0x010a
        /*01b6*/ 	.byte	0x3f
	.zero		1


	//   ....[19]....
        /*01b8*/ 	.word	0x0000f5a0
        /*01bc*/ 	.word	0x00000007
        /*01c0*/ 	.word	0x00000000
        /*01c4*/ 	.short	0x010a
        /*01c6*/ 	.byte	0x3f
	.zero		1


	//   ....[20]....
        /*01c8*/ 	.word	0x0000f630
        /*01cc*/ 	.word	0x00000006
        /*01d0*/ 	.word	0x00000000
        /*01d4*/ 	.short	0x010a
        /*01d6*/ 	.byte	0x3f
	.zero		1


	//   ....[21]....
        /*01d8*/ 	.word	0x0000f6c0
        /*01dc*/ 	.word	0x00000003
        /*01e0*/ 	.word	0x00000000
        /*01e4*/ 	.short	0x010a
        /*01e6*/ 	.byte	0x3f
	.zero		1


	//   ....[22]....
        /*01e8*/ 	.word	0x0000f720
        /*01ec*/ 	.word	0x00000003
        /*01f0*/ 	.word	0x00000000
        /*01f4*/ 	.short	0x010a
        /*01f6*/ 	.byte	0x3f
	.zero		1


	//   ....[23]....
        /*01f8*/ 	.word	0x0000f780
        /*01fc*/ 	.word	0x00000004
        /*0200*/ 	.word	0x00000000
        /*0204*/ 	.short	0x010a
        /*0206*/ 	.byte	0x3f
	.zero		1


	//   ....[24]....
        /*0208*/ 	.word	0x0000f850
        /*020c*/ 	.word	0x0000000e
        /*0210*/ 	.word	0x00000020
        /*0214*/ 	.short	0x010a
        /*0216*/ 	.byte	0x3f
	.zero		1


	//   ....[25]....
        /*0218*/ 	.word	0x0000f920
        /*021c*/ 	.word	0x00000005
        /*0220*/ 	.word	0x00000000
        /*0224*/ 	.short	0x010a
        /*0226*/ 	.byte	0x3f
	.zero		1


	//   ....[26]....
        /*0228*/ 	.word	0x0000f970
        /*022c*/ 	.word	0x00000007
        /*0230*/ 	.word	0x00000000
        /*0234*/ 	.short	0x010a
        /*0236*/ 	.byte	0x3f
	.zero		1


	//   ....[27]....
        /*0238*/ 	.word	0x0000f9c0
        /*023c*/ 	.word	0x00000006
        /*0240*/ 	.word	0x00000000
        /*0244*/ 	.short	0x010a
        /*0246*/ 	.byte	0x3f
	.zero		1


	//----- nvinfo : EIATTR_NUM_MBARRIERS
	.align		4
.L_35:
        /*0248*/ 	.byte	0x03, 0x38
        /*024a*/ 	.short	0x000a


	//----- nvinfo : EIATTR_EXIT_INSTR_OFFSETS
	.align		4
        /*024c*/ 	.byte	0x04, 0x1c
        /*024e*/ 	.short	(.L_37 - .L_36)


	//   ....[0]....
.L_36:
        /*0250*/ 	.word	0x00000a60


	//   ....[1]....
        /*0254*/ 	.word	0x000012f0


	//   ....[2]....
        /*0258*/ 	.word	0x0000e060


	//   ....[3]....
        /*025c*/ 	.word	0x0000e660


	//   ....[4]....
        /*0260*/ 	.word	0x0000f710


	//----- nvinfo : EIATTR_MAX_THREADS
	.align		4
.L_37:
        /*0264*/ 	.byte	0x04, 0x05
        /*0266*/ 	.short	(.L_39 - .L_38)
.L_38:
        /*0268*/ 	.word	0x00000180
        /*026c*/ 	.word	0x00000001
        /*0270*/ 	.word	0x00000001


	//----- nvinfo : EIATTR_CRS_STACK_SIZE
	.align		4
.L_39:
        /*0274*/ 	.byte	0x04, 0x1e
        /*0276*/ 	.short	(.L_41 - .L_40)
.L_40:
        /*0278*/ 	.word	0x00000000


	//----- nvinfo : EIATTR_CBANK_PARAM_SIZE
	.align		4
.L_41:
        /*027c*/ 	.byte	0x03, 0x19
        /*027e*/ 	.short	0x0470


	//----- nvinfo : EIATTR_PARAM_CBANK
	.align		4
        /*0280*/ 	.byte	0x04, 0x0a
        /*0282*/ 	.short	(.L_43 - .L_42)
	.align		4
.L_42:
        /*0284*/ 	.word	index@(.nv.constant0._ZN7cutlass13device_kernelINS_4gemm6kernel13GemmUniversalIN4cute5tupleIJiiiiEEENS1_10collective13CollectiveMmaINS1_34MainloopSm90TmaGmmaWarpSpecializedILi4ENS5_IJNS4_1CILi2EEENSA_ILi1EEESC_EEENS1_35KernelTmaWarpSpecializedCooperativeEEENS5_IJNSA_ILi256EEENSA_ILi160EEENSA_ILi64EEEEEENS_10bfloat16_tENS5_IJlSC_lEEESK_SL_NS4_8TiledMMAINS4_8MMA_AtomIJNS4_4SM904GMMA27MMA_64x32x16_F32BF16BF16_SSILNSP_5MajorE0ELSR_0ELNSP_7ScaleInE1ELSS_1EEEEEENS4_6LayoutISD_NS5_IJSC_NSA_ILi0EEESW_EEEEENS5_IJNS4_10UnderscoreESZ_SZ_EEEEENS4_13SM90_TMA_LOADENS4_14ComposedLayoutINS4_7SwizzleILi3ELi4ELi3EEENS4_18smem_ptr_flag_bitsILi16EEENSV_INS5_IJNSA_ILi8EEESI_EEENS5_IJSI_SC_EEEEEEEvNS4_8identityENS4_23SM90_TMA_LOAD_MULTICASTES1C_vS1D_EENS_8epilogue10collective6detail29Sm90TmaWarpSpecializedAdapterINS1H_15DefaultEpilogueISK_SL_SL_NS1G_6thread17LinearCombinationISK_Li1EffLNS1L_9ScaleType4KindE0ELNS_15FloatRoundStyleE2ESK_EENS1_15EpilogueDefaultEEEEEvvEEEEvNT_6ParamsE)
        /*0288*/ 	.short	0x0210
        /*028a*/ 	.short	0x0470


	//----- nvinfo : EIATTR_SW_WAR
	.align		4
.L_43:
        /*028c*/ 	.byte	0x04, 0x36
        /*028e*/ 	.short	(.L_45 - .L_44)
.L_44:
        /*0290*/ 	.word	0x00000008
.L_45:


//--------------------- .nv.callgraph             --------------------------
	.section	.nv.callgraph,"",@"SHT_CUDA_CALLGRAPH"
	.align	4
	.sectionentsize	8
	.align		4
        /*0000*/ 	.word	0x00000000
	.align		4
        /*0004*/ 	.word	0xffffffff
	.align		4
        /*0008*/ 	.word	index@(_ZN7cutlass13device_kernelINS_4gemm6kernel13GemmUniversalIN4cute5tupleIJiiiiEEENS1_10collective13CollectiveMmaINS1_34MainloopSm90TmaGmmaWarpSpecializedILi4ENS5_IJNS4_1CILi2EEENSA_ILi1EEESC_EEENS1_35KernelTmaWarpSpecializedCooperativeEEENS5_IJNSA_ILi256EEENSA_ILi160EEENSA_ILi64EEEEEENS_10bfloat16_tENS5_IJlSC_lEEESK_SL_NS4_8TiledMMAINS4_8MMA_AtomIJNS4_4SM904GMMA27MMA_64x32x16_F32BF16BF16_SSILNSP_5MajorE0ELSR_0ELNSP_7ScaleInE1ELSS_1EEEEEENS4_6LayoutISD_NS5_IJSC_NSA_ILi0EEESW_EEEEENS5_IJNS4_10UnderscoreESZ_SZ_EEEEENS4_13SM90_TMA_LOADENS4_14ComposedLayoutINS4_7SwizzleILi3ELi4ELi3EEENS4_18smem_ptr_flag_bitsILi16EEENSV_INS5_IJNSA_ILi8EEESI_EEENS5_IJSI_SC_EEEEEEEvNS4_8identityENS4_23SM90_TMA_LOAD_MULTICASTES1C_vS1D_EENS_8epilogue10collective6detail29Sm90TmaWarpSpecializedAdapterINS1H_15DefaultEpilogueISK_SL_SL_NS1G_6thread17LinearCombinationISK_Li1EffLNS1L_9ScaleType4KindE0ELNS_15FloatRoundStyleE2ESK_EENS1_15EpilogueDefaultEEEEEvvEEEEvNT_6ParamsE)
	.align		4
        /*000c*/ 	.word	index@(__assertfail)
	.align		4
        /*0010*/ 	.word	0x00000000
	.align		4
        /*0014*/ 	.word	0xfffffffe
	.align		4
        /*0018*/ 	.word	0x00000000
	.align		4
        /*001c*/ 	.word	0xfffffffd
	.align		4
        /*0020*/ 	.word	0x00000000
	.align		4
        /*0024*/ 	.word	0xfffffffc


//--------------------- .nv.constant4             --------------------------
	.section	.nv.constant4,"a",@progbits
	.align	8
	.align		8
.nv.constant4:
        /*0000*/ 	.dword	__assertfail
	.align		8
        /*0008*/ 	.dword	__unnamed_1
	.align		8
        /*0010*/ 	.dword	_ZN40_INTERNAL_f748b32f_4_k_cu_523488f8_163984cuda3std3__45__cpo5beginE
	.align		8
        /*0018*/ 	.dword	_ZN40_INTERNAL_f748b32f_4_k_cu_523488f8_163984cuda3std3__45__cpo3endE
	.align		8
        /*0020*/ 	.dword	_ZN40_INTERNAL_f748b32f_4_k_cu_523488f8_163984cuda3std3__45__cpo6cbeginE
	.align		8
        /*0028*/ 	.dword	_ZN40_INTERNAL_f748b32f_4_k_cu_523488f8_163984cuda3std3__45__cpo4cendE
	.align		8
        /*0030*/ 	.dword	_ZN40_INTERNAL_f748b32f_4_k_cu_523488f8_163984cuda3std3__442_GLOBAL__N__f748b32f_4_k_cu_523488f8_163986ignoreE
	.align		8
        /*0038*/ 	.dword	_ZN40_INTERNAL_f748b32f_4_k_cu_523488f8_163984cuda3std3__419piecewise_constructE
	.align		8
        /*0040*/ 	.dword	_ZN40_INTERNAL_f748b32f_4_k_cu_523488f8_163984cuda3std3__48in_placeE
	.align		8
        /*0048*/ 	.dword	_ZN40_INTERNAL_f748b32f_4_k_cu_523488f8_163984cuda3std6ranges3__45__cpo4swapE
	.align		8
        /*0050*/ 	.dword	_ZN40_INTERNAL_f748b32f_4_k_cu_523488f8_163984cuda3std6ranges3__45__cpo9iter_moveE
	.align		8
        /*0058*/ 	.dword	_ZN40_INTERNAL_f748b32f_4_k_cu_523488f8_163984cute7productE
	.align		8
        /*0060*/ 	.dword	_ZN40_INTERNAL_f748b32f_4_k_cu_523488f8_163984cute1_E
	.align		8
        /*0068*/ 	.dword	$str$22
	.align		8
        /*0070*/ 	.dword	$str$23


//--------------------- .text._ZN7cutlass13device_kernelINS_4gemm6kernel13GemmUniversalIN4cute5tupleIJiiiiEEENS1_10collective13CollectiveMmaINS1_34MainloopSm90TmaGmmaWarpSpecializedILi4ENS5_IJNS4_1CILi2EEENSA_ILi1EEESC_EEENS1_35KernelTmaWarpSpecializedCooperativeEEENS5_IJNSA_ILi256EEENSA_ILi160EEENSA_ILi64EEEEEENS_10bfloat16_tENS5_IJlSC_lEEESK_SL_NS4_8TiledMMAINS4_8MMA_AtomIJNS4_4SM904GMMA27MMA_64x32x16_F32BF16BF16_SSILNSP_5MajorE0ELSR_0ELNSP_7ScaleInE1ELSS_1EEEEEENS4_6LayoutISD_NS5_IJSC_NSA_ILi0EEESW_EEEEENS5_IJNS4_10UnderscoreESZ_SZ_EEEEENS4_13SM90_TMA_LOADENS4_14ComposedLayoutINS4_7SwizzleILi3ELi4ELi3EEENS4_18smem_ptr_flag_bitsILi16EEENSV_INS5_IJNSA_ILi8EEESI_EEENS5_IJSI_SC_EEEEEEEvNS4_8identityENS4_23SM90_TMA_LOAD_MULTICASTES1C_vS1D_EENS_8epilogue10collective6detail29Sm90TmaWarpSpecializedAdapterINS1H_15DefaultEpilogueISK_SL_SL_NS1G_6thread17LinearCombinationISK_Li1EffLNS1L_9ScaleType4KindE0ELNS_15FloatRoundStyleE2ESK_EENS1_15EpilogueDefaultEEEEEvvEEEEvNT_6ParamsE --------------------------
	.section	.text._ZN7cutlass13device_kernelINS_4gemm6kernel13GemmUniversalIN4cute5tupleIJiiiiEEENS1_10collective13CollectiveMmaINS1_34MainloopSm90TmaGmmaWarpSpecializedILi4ENS5_IJNS4_1CILi2EEENSA_ILi1EEESC_EEENS1_35KernelTmaWarpSpecializedCooperativeEEENS5_IJNSA_ILi256EEENSA_ILi160EEENSA_ILi64EEEEEENS_10bfloat16_tENS5_IJlSC_lEEESK_SL_NS4_8TiledMMAINS4_8MMA_AtomIJNS4_4SM904GMMA27MMA_64x32x16_F32BF16BF16_SSILNSP_5MajorE0ELSR_0ELNSP_7ScaleInE1ELSS_1EEEEEENS4_6LayoutISD_NS5_IJSC_NSA_ILi0EEESW_EEEEENS5_IJNS4_10UnderscoreESZ_SZ_EEEEENS4_13SM90_TMA_LOADENS4_14ComposedLayoutINS4_7SwizzleILi3ELi4ELi3EEENS4_18smem_ptr_flag_bitsILi16EEENSV_INS5_IJNSA_ILi8EEESI_EEENS5_IJSI_SC_EEEEEEEvNS4_8identityENS4_23SM90_TMA_LOAD_MULTICASTES1C_vS1D_EENS_8epilogue10collective6detail29Sm90TmaWarpSpecializedAdapterINS1H_15DefaultEpilogueISK_SL_SL_NS1G_6thread17LinearCombinationISK_Li1EffLNS1L_9ScaleType4KindE0ELNS_15FloatRoundStyleE2ESK_EENS1_15EpilogueDefaultEEEEEvvEEEEvNT_6ParamsE,"ax",@progbits
	.align	128
.text._ZN7cutlass13device_kernelINS_4gemm6kernel13GemmUniversalIN4cute5tupleIJiiiiEEENS1_10collective13CollectiveMmaINS1_34MainloopSm90TmaGmmaWarpSpecializedILi4ENS5_IJNS4_1CILi2EEENSA_ILi1EEESC_EEENS1_35KernelTmaWarpSpecializedCooperativeEEENS5_IJNSA_ILi256EEENSA_ILi160EEENSA_ILi64EEEEEENS_10bfloat16_tENS5_IJlSC_lEEESK_SL_NS4_8TiledMMAINS4_8MMA_AtomIJNS4_4SM904GMMA27MMA_64x32x16_F32BF16BF16_SSILNSP_5MajorE0ELSR_0ELNSP_7ScaleInE1ELSS_1EEEEEENS4_6LayoutISD_NS5_IJSC_NSA_ILi0EEESW_EEEEENS5_IJNS4_10UnderscoreESZ_SZ_EEEEENS4_13SM90_TMA_LOADENS4_14ComposedLayoutINS4_7SwizzleILi3ELi4ELi3EEENS4_18smem_ptr_flag_bitsILi16EEENSV_INS5_IJNSA_ILi8EEESI_EEENS5_IJSI_SC_EEEEEEEvNS4_8identityENS4_23SM90_TMA_LOAD_MULTICASTES1C_vS1D_EENS_8epilogue10collective6detail29Sm90TmaWarpSpecializedAdapterINS1H_15DefaultEpilogueISK_SL_SL_NS1G_6thread17LinearCombinationISK_Li1EffLNS1L_9ScaleType4KindE0ELNS_15FloatRoundStyleE2ESK_EENS1_15EpilogueDefaultEEEEEvvEEEEvNT_6ParamsE:
        .type           _ZN7cutlass13device_kernelINS_4gemm6kernel13GemmUniversalIN4cute5tupleIJiiiiEEENS1_10collective13CollectiveMmaINS1_34MainloopSm90TmaGmmaWarpSpecializedILi4ENS5_IJNS4_1CILi2EEENSA_ILi1EEESC_EEENS1_35KernelTmaWarpSpecializedCooperativeEEENS5_IJNSA_ILi256EEENSA_ILi160EEENSA_ILi64EEEEEENS_10bfloat16_tENS5_IJlSC_lEEESK_SL_NS4_8TiledMMAINS4_8MMA_AtomIJNS4_4SM904GMMA27MMA_64x32x16_F32BF16BF16_SSILNSP_5MajorE0ELSR_0ELNSP_7ScaleInE1ELSS_1EEEEEENS4_6LayoutISD_NS5_IJSC_NSA_ILi0EEESW_EEEEENS5_IJNS4_10UnderscoreESZ_SZ_EEEEENS4_13SM90_TMA_LOADENS4_14ComposedLayoutINS4_7SwizzleILi3ELi4ELi3EEENS4_18smem_ptr_flag_bitsILi16EEENSV_INS5_IJNSA_ILi8EEESI_EEENS5_IJSI_SC_EEEEEEEvNS4_8identityENS4_23SM90_TMA_LOAD_MULTICASTES1C_vS1D_EENS_8epilogue10collective6detail29Sm90TmaWarpSpecializedAdapterINS1H_15DefaultEpilogueISK_SL_SL_NS1G_6thread17LinearCombinationISK_Li1EffLNS1L_9ScaleType4KindE0ELNS_15FloatRoundStyleE2ESK_EENS1_15EpilogueDefaultEEEEEvvEEEEvNT_6ParamsE,@function
        .size           _ZN7cutlass13device_kernelINS_4gemm6kernel13GemmUniversalIN4cute5tupleIJiiiiEEENS1_10collective13CollectiveMmaINS1_34MainloopSm90TmaGmmaWarpSpecializedILi4ENS5_IJNS4_1CILi2EEENSA_ILi1EEESC_EEENS1_35KernelTmaWarpSpecializedCooperativeEEENS5_IJNSA_ILi256EEENSA_ILi160EEENSA_ILi64EEEEEENS_10bfloat16_tENS5_IJlSC_lEEESK_SL_NS4_8TiledMMAINS4_8MMA_AtomIJNS4_4SM904GMMA27MMA_64x32x16_F32BF16BF16_SSILNSP_5MajorE0ELSR_0ELNSP_7ScaleInE1ELSS_1EEEEEENS4_6LayoutISD_NS5_IJSC_NSA_ILi0EEESW_EEEEENS5_IJNS4_10UnderscoreESZ_SZ_EEEEENS4_13SM90_TMA_LOADENS4_14ComposedLayoutINS4_7SwizzleILi3ELi4ELi3EEENS4_18smem_ptr_flag_bitsILi16EEENSV_INS5_IJNSA_ILi8EEESI_EEENS5_IJSI_SC_EEEEEEEvNS4_8identityENS4_23SM90_TMA_LOAD_MULTICASTES1C_vS1D_EENS_8epilogue10collective6detail29Sm90TmaWarpSpecializedAdapterINS1H_15DefaultEpilogueISK_SL_SL_NS1G_6thread17LinearCombinationISK_Li1EffLNS1L_9ScaleType4KindE0ELNS_15FloatRoundStyleE2ESK_EENS1_15EpilogueDefaultEEEEEvvEEEEvNT_6ParamsE,(.L_x_387 - _ZN7cutlass13device_kernelINS_4gemm6kernel13GemmUniversalIN4cute5tupleIJiiiiEEENS1_10collective13CollectiveMmaINS1_34MainloopSm90TmaGmmaWarpSpecializedILi4ENS5_IJNS4_1CILi2EEENSA_ILi1EEESC_EEENS1_35KernelTmaWarpSpecializedCooperativeEEENS5_IJNSA_ILi256EEENSA_ILi160EEENSA_ILi64EEEEEENS_10bfloat16_tENS5_IJlSC_lEEESK_SL_NS4_8TiledMMAINS4_8MMA_AtomIJNS4_4SM904GMMA27MMA_64x32x16_F32BF16BF16_SSILNSP_5MajorE0ELSR_0ELNSP_7ScaleInE1ELSS_1EEEEEENS4_6LayoutISD_NS5_IJSC_NSA_ILi0EEESW_EEEEENS5_IJNS4_10UnderscoreESZ_SZ_EEEEENS4_13SM90_TMA_LOADENS4_14ComposedLayoutINS4_7SwizzleILi3ELi4ELi3EEENS4_18smem_ptr_flag_bitsILi16EEENSV_INS5_IJNSA_ILi8EEESI_EEENS5_IJSI_SC_EEEEEEEvNS4_8identityENS4_23SM90_TMA_LOAD_MULTICASTES1C_vS1D_EENS_8epilogue10collective6detail29Sm90TmaWarpSpecializedAdapterINS1H_15DefaultEpilogueISK_SL_SL_NS1G_6thread17LinearCombinationISK_Li1EffLNS1L_9ScaleType4KindE0ELNS_15FloatRoundStyleE2ESK_EENS1_15EpilogueDefaultEEEEEvvEEEEvNT_6ParamsE)
        .other          _ZN7cutlass13device_kernelINS_4gemm6kernel13GemmUniversalIN4cute5tupleIJiiiiEEENS1_10collective13CollectiveMmaINS1_34MainloopSm90TmaGmmaWarpSpecializedILi4ENS5_IJNS4_1CILi2EEENSA_ILi1EEESC_EEENS1_35KernelTmaWarpSpecializedCooperativeEEENS5_IJNSA_ILi256EEENSA_ILi160EEENSA_ILi64EEEEEENS_10bfloat16_tENS5_IJlSC_lEEESK_SL_NS4_8TiledMMAINS4_8MMA_AtomIJNS4_4SM904GMMA27MMA_64x32x16_F32BF16BF16_SSILNSP_5MajorE0ELSR_0ELNSP_7ScaleInE1ELSS_1EEEEEENS4_6LayoutISD_NS5_IJSC_NSA_ILi0EEESW_EEEEENS5_IJNS4_10UnderscoreESZ_SZ_EEEEENS4_13SM90_TMA_LOADENS4_14ComposedLayoutINS4_7SwizzleILi3ELi4ELi3EEENS4_18smem_ptr_flag_bitsILi16EEENSV_INS5_IJNSA_ILi8EEESI_EEENS5_IJSI_SC_EEEEEEEvNS4_8identityENS4_23SM90_TMA_LOAD_MULTICASTES1C_vS1D_EENS_8epilogue10collective6detail29Sm90TmaWarpSpecializedAdapterINS1H_15DefaultEpilogueISK_SL_SL_NS1G_6thread17LinearCombinationISK_Li1EffLNS1L_9ScaleType4KindE0ELNS_15FloatRoundStyleE2ESK_EENS1_15EpilogueDefaultEEEEEvvEEEEvNT_6ParamsE,@"STO_CUDA_ENTRY STV_DEFAULT"
_ZN7cutlass13device_kernelINS_4gemm6kernel13GemmUniversalIN4cute5tupleIJiiiiEEENS1_10collective13CollectiveMmaINS1_34MainloopSm90TmaGmmaWarpSpecializedILi4ENS5_IJNS4_1CILi2EEENSA_ILi1EEESC_EEENS1_35KernelTmaWarpSpecializedCooperativeEEENS5_IJNSA_ILi256EEENSA_ILi160EEENSA_ILi64EEEEEENS_10bfloat16_tENS5_IJlSC_lEEESK_SL_NS4_8TiledMMAINS4_8MMA_AtomIJNS4_4SM904GMMA27MMA_64x32x16_F32BF16BF16_SSILNSP_5MajorE0ELSR_0ELNSP_7ScaleInE1ELSS_1EEEEEENS4_6LayoutISD_NS5_IJSC_NSA_ILi0EEESW_EEEEENS5_IJNS4_10UnderscoreESZ_SZ_EEEEENS4_13SM90_TMA_LOADENS4_14ComposedLayoutINS4_7SwizzleILi3ELi4ELi3EEENS4_18smem_ptr_flag_bitsILi16EEENSV_INS5_IJNSA_ILi8EEESI_EEENS5_IJSI_SC_EEEEEEEvNS4_8identityENS4_23SM90_TMA_LOAD_MULTICASTES1C_vS1D_EENS_8epilogue10collective6detail29Sm90TmaWarpSpecializedAdapterINS1H_15DefaultEpilogueISK_SL_SL_NS1G_6thread17LinearCombinationISK_Li1EffLNS1L_9ScaleType4KindE0ELNS_15FloatRoundStyleE2ESK_EENS1_15EpilogueDefaultEEEEEvvEEEEvNT_6ParamsE:
[----:B------:R-:W0:Y:S01]  /*0000*/  LDC R1, c[0x0][0x28] ;  /* 0x00000a00ff017b82 */ /* 0x000e220000000800 */
[----:B------:R-:W1:Y:S01]  /*0010*/  S2R R2, SR_TID.X ;  /* 0x0000000000027919 */ /* 0x000e620000002100 */
[----:B------:R-:W-:Y:S01]  /*0020*/  ELECT P0, URZ, PT ;  /* 0x00000000003f782f */ /* 0x000fe20003800000 */
[----:B------:R-:W-:Y:S01]  /*0030*/  BSSY B0, `(.L_x_0) ;  /* 0x0000015000007945 */ /* 0x000fe20003800000 */
[--C-:B-1----:R-:W-:Y:S02]  /*0040*/  SHF.R.U32.HI R0, RZ, 0x5, R2.reuse ;  /* 0x00000005ff007819 */ /* 0x102fe40000011602 */
[----:B------:R-:W-:-:S03]  /*0050*/  SHF.R.U32.HI R3, RZ, 0x7, R2 ;  /* 0x00000007ff037819 */ /* 0x000fc60000011602 */
[----:B------:R-:W1:Y:S04]  /*0060*/  SHFL.IDX PT, R4, R0, RZ, 0x1f ;  /* 0x00001fff00047589 */ /* 0x000e6800000e0000 */
[----:B------:R-:W2:Y:S01]  /*0070*/  SHFL.IDX PT, R3, R3, RZ, 0x1f ;  /* 0x00001fff03037589 */ /* 0x000ea200000e0000 */
[----:B-1----:R-:W-:Y:S02]  /*0080*/  R2UR UR9, R4 ;  /* 0x00000000040972ca */ /* 0x002fe400000e0000 */
[----:B--2---:R-:W-:-:S11]  /*0090*/  R2UR UR5, R3 ;  /* 0x00000000030572ca */ /* 0x004fd600000e0000 */
[----:B------:R-:W-:Y:S02]  /*00a0*/  USHF.R.S32.HI UR4, URZ, 0x1f, UR9 ;  /* 0x0000001f3f047899 */ /* 0x000fe40008011409 */
[----:B------:R-:W-:Y:S02]  /*00b0*/  ISETP.NE.OR P0, PT, RZ, UR9, !P0 ;  /* 0x00000009ff007c0c */ /* 0x000fe4000c705670 */
[----:B------:R-:W-:-:S04]  /*00c0*/  ULEA.HI UR4, UR4, UR9, URZ, 0x2 ;  /* 0x0000000904047291 */ /* 0x000fc8000f8f103f */
[----:B------:R-:W-:-:S04]  /*00d0*/  ULOP3.LUT UR4, UR4, 0xfffffffc, URZ, 0xc0, !UPT ;  /* 0xfffffffc04047892 */ /* 0x000fc8000f8ec03f */
[----:B------:R-:W-:-:S03]  /*00e0*/  UIADD3 UR9, UR9, -UR4, URZ ;  /* 0x8000000409097290 */ /* 0x000fc6000fffe03f */
[----:B0-----:R-:W-:Y:S09]  /*00f0*/  @P0 BRA `(.L_x_1) ;  /* 0x0000000000200947 */ /* 0x001ff20003800000 */
[----:B------:R-:W-:Y:S02]  /*0100*/  ULDC.64 UR6, c[0x0][0x198] ;  /* 0x0000660000067ab9 */ /* 0x000fe40000000a00 */
[----:B------:R-:W-:Y:S02]  /*0110*/  UIADD3 UR10, UP0, UR6, 0xf0, URZ ;  /* 0x000000f0060a7890 */ /* 0x000fe4000ff1e03f */
[----:B------:R-:W-:Y:S02]  /*0120*/  UIADD3 UR6, UP1, UR6, 0x1f0, URZ ;  /* 0x000001f006067890 */ /* 0x000fe4000ff3e03f */
[----:B------:R-:W-:Y:S02]  /*0130*/  UIADD3.X UR11, URZ, UR7, URZ, UP0, !UPT ;  /* 0x000000073f0b7290 */ /* 0x000fe400087fe43f */
[----:B------:R-:W-:-:S07]  /*0140*/  UIADD3.X UR7, URZ, UR7, URZ, UP1, !UPT ;  /* 0x000000073f077290 */ /* 0x000fce0008ffe43f */
[----:B------:R0:W-:Y:S02]  /*0150*/  UTMACCTL.PF [UR10] ;  /* 0x000000000a0079b9 */ /* 0x0001e40008040000 */
[----:B------:R0:W-:Y:S02]  /*0160*/  UTMACCTL.PF [UR6] ;  /* 0x00000000060079b9 */ /* 0x0001e40008040000 */
[----:B0-----:R-:W-:Y:S01]  /*0170*/  NOP ;  /* 0x0000000000007918 */ /* 0x001fe20000000000 */
.L_x_1:
[----:B------:R-:W-:Y:S05]  /*0180*/  BSYNC B0 ;  /* 0x0000000000007941 */ /* 0x000fea0003800000 */
.L_x_0:
[----:B------:R-:W0:Y:S01]  /*0190*/  SHFL.IDX PT, R3, R0, RZ, 0x1f ;  /* 0x00001fff00037589 */ /* 0x000e2200000e0000 */
[----:B------:R-:W-:Y:S01]  /*01a0*/  UISETP.NE.AND UP0, UPT, UR9, 0x3, UPT ;  /* 0x000000030900788c */ /* 0x000fe2000bf05270 */
[----:B------:R-:W-:Y:S01]  /*01b0*/  ISETP.NE.AND P1, PT, RZ, UR5, PT ;  /* 0x00000005ff007c0c */ /* 0x000fe2000bf25270 */
[----:B------:R-:W-:Y:S02]  /*01c0*/  UIADD3 UR16, UR5, -0x1, URZ ;  /* 0xffffffff05107890 */ /* 0x000fe4000fffe03f */
[----:B------:R-:W-:Y:S02]  /*01d0*/  UISETP.EQ.OR UP0, UPT, UR9, URZ, !UP0 ;  /* 0x0000003f0900728c */ /* 0x000fe4000c702670 */
[----:B------:R-:W-:Y:S02]  /*01e0*/  UISETP.GE.U32.AND UP1, UPT, UR16, 0x2, UPT ;  /* 0x000000021000788c */ /* 0x000fe4000bf26070 */
[----:B------:R-:W-:-:S04]  /*01f0*/  UISETP.EQ.AND UP0, UPT, UR5, URZ, UP0 ;  /* 0x0000003f0500728c */ /* 0x000fc80008702270 */
[----:B------:R-:W-:-:S04]  /*0200*/  USEL UR38, URZ, 0x1, !UP0 ;  /* 0x000000013f267887 */ /* 0x000fc8000c000000 */
[----:B------:R-:W-:Y:S01]  /*0210*/  USEL UR38, UR38, 0x2, UP1 ;  /* 0x0000000226267887 */ /* 0x000fe20008800000 */
[----:B0-----:R-:W-:-:S13]  /*0220*/  ISETP.NE.AND P0, PT, R3, RZ, PT ;  /* 0x000000ff0300720c */ /* 0x001fda0003f05270 */
[----:B------:R-:W-:Y:S05]  /*0230*/  @P0 BRA `(.L_x_2) ;  /* 0x0000000000580947 */ /* 0x000fea0003800000 */
[----:B------:R-:W0:Y:S01]  /*0240*/  S2UR UR8, SR_CgaCtaId ;  /* 0x00000000000879c3 */ /* 0x000e220000008800 */
[----:B------:R-:W-:Y:S01]  /*0250*/  UMOV UR4, 0x400 ;  /* 0x0000040000047882 */ /* 0x000fe20000000000 */
[----:B------:R-:W-:Y:S01]  /*0260*/  UMOV UR5, 0x1 ;  /* 0x0000000100057882 */ /* 0x000fe20000000000 */
[----:B------:R-:W-:Y:S01]  /*0270*/  UMOV UR6, 0x4 ;  /* 0x0000000400067882 */ /* 0x000fe20000000000 */
[----:B------:R-:W-:Y:S01]  /*0280*/  ELECT P0, URZ, PT ;  /* 0x00000000003f782f */ /* 0x000fe20003800000 */
[----:B------:R-:W-:-:S04]  /*0290*/  UIADD3 UR6, -UR6, 0x100000, URZ ;  /* 0x0010000006067890 */ /* 0x000fc8000fffe13f */
[----:B------:R-:W-:Y:S02]  /*02a0*/  USHF.L.U32 UR7, UR6, 0xb, URZ ;  /* 0x0000000b06077899 */ /* 0x000fe4000800063f */
[----:B------:R-:W-:Y:S02]  /*02b0*/  USHF.L.U32 UR6, UR6, 0x1, URZ ;  /* 0x0000000106067899 */ /* 0x000fe4000800063f */
[----:B0-----:R-:W-:Y:S02]  /*02c0*/  ULEA UR8, UR8, UR4, 0x18 ;  /* 0x0000000408087291 */ /* 0x001fe4000f8ec03f */
[----:B------:R-:W-:-:S04]  /*02d0*/  UIADD3 UR4, -UR5, 0x100000, URZ ;  /* 0x0010000005047890 */ /* 0x000fc8000fffe13f */
[----:B------:R-:W-:Y:S02]  /*02e0*/  USHF.L.U32 UR5, UR4, 0xb, URZ ;  /* 0x0000000b04057899 */ /* 0x000fe4000800063f */
[----:B------:R-:W-:Y:S01]  /*02f0*/  USHF.L.U32 UR4, UR4, 0x1, URZ ;  /* 0x0000000104047899 */ /* 0x000fe2000800063f */
[----:B------:R-:W0:Y:S11]  /*0300*/  FENCE.VIEW.ASYNC.S ;  /* 0x00000000000073c6 */ /* 0x000e360000000000 */
[----:B0-----:R0:W1:Y:S01]  /*0310*/  SYNCS.EXCH.64 URZ, [UR8], UR4 ;  /* 0x00000004083f75b2 */ /* 0x0010620008000100 */
[----:B------:R0:W2:Y:S01]  /*0320*/  SYNCS.EXCH.64 URZ, [UR8+0x20], UR6 ;  /* 0x00002006083f75b2 */ /* 0x0000a20008000100 */
[----:B------:R0:W3:Y:S01]  /*0330*/  SYNCS.EXCH.64 URZ, [UR8+0x8], UR4 ;  /* 0x00000804083f75b2 */ /* 0x0000e20008000100 */
[----:B------:R0:W4:Y:S01]  /*0340*/  SYNCS.EXCH.64 URZ, [UR8+0x28], UR6 ;  /* 0x00002806083f75b2 */ /* 0x0001220008000100 */
[----:B------:R0:W0:Y:S01]  /*0350*/  SYNCS.EXCH.64 URZ, [UR8+0x10], UR4 ;  /* 0x00001004083f75b2 */ /* 0x0000220008000100 */
[----:B------:R0:W0:Y:S01]  /*0360*/  SYNCS.EXCH.64 URZ, [UR8+0x30], UR6 ;  /* 0x00003006083f75b2 */ /* 0x0000220008000100 */
[----:B------:R0:W0:Y:S01]  /*0370*/  SYNCS.EXCH.64 URZ, [UR8+0x18], UR4 ;  /* 0x00001804083f75b2 */ /* 0x0000220008000100 */
[----:B------:R0:W0:Y:S01]  /*0380*/  SYNCS.EXCH.64 URZ, [UR8+0x38], UR6 ;  /* 0x00003806083f75b2 */ /* 0x0000220008000100 */
[----:B------:R-:W-:Y:S01]  /*0390*/  NOP ;  /* 0x0000000000007918 */ /* 0x000fe20000000000 */
.L_x_2:
[----:B------:R-:W5:Y:S01]  /*03a0*/  S2UR UR13, SR_CTAID.X ;  /* 0x00000000000d79c3 */ /* 0x000f620000002500 */
[----:B------:R-:W-:Y:S01]  /*03b0*/  SHF.R.S32.HI R5, RZ, 0x1f, R2 ;  /* 0x0000001fff057819 */ /* 0x000fe20000011402 */
[----:B------:R-:W1:Y:S01]  /*03c0*/  SHFL.IDX PT, R6, R0, RZ, 0x1f ;  /* 0x00001fff00067589 */ /* 0x000e6200000e0000 */
[----:B0-----:R-:W-:Y:S01]  /*03d0*/  ULDC UR4, c[0x0][0x150] ;  /* 0x0000540000047ab9 */ /* 0x001fe20000000800 */
[----:B------:R-:W-:Y:S02]  /*03e0*/  ELECT P0, URZ, PT ;  /* 0x00000000003f782f */ /* 0x000fe40003800000 */
[----:B------:R-:W-:Y:S01]  /*03f0*/  LEA.HI R5, R5, R2, RZ, 0x7 ;  /* 0x0000000205057211 */ /* 0x000fe200078f38ff */
[----:B------:R-:W-:Y:S01]  /*0400*/  ULDC UR5, c[0x0][0x154] ;  /* 0x0000550000057ab9 */ /* 0x000fe20000000800 */
[----:B------:R-:W-:Y:S01]  /*0410*/  ULDC UR8, c[0x0][0x144] ;  /* 0x0000510000087ab9 */ /* 0x000fe20000000800 */
[----:B------:R-:W0:Y:S01]  /*0420*/  S2UR UR10, SR_CTAID.Y ;  /* 0x00000000000a79c3 */ /* 0x000e220000002600 */
[----:B------:R-:W-:Y:S01]  /*0430*/  LOP3.LUT R5, R5, 0xffffff80, RZ, 0xc0, !PT ;  /* 0xffffff8005057812 */ /* 0x000fe200078ec0ff */
[----:B------:R-:W-:Y:S01]  /*0440*/  NOP ;  /* 0x0000000000007918 */ /* 0x000fe20000000000 */
[----:B------:R-:W-:Y:S01]  /*0450*/  NOP ;  /* 0x0000000000007918 */ /* 0x000fe20000000000 */
[----:B------:R-:W-:Y:S01]  /*0460*/  ULDC UR11, c[0x0][0x148] ;  /* 0x00005200000b7ab9 */ /* 0x000fe20000000800 */
[----:B------:R-:W-:-:S02]  /*0470*/  IMAD.MOV.U32 R18, RZ, RZ, 0x1 ;  /* 0x00000001ff127424 */ /* 0x000fc400078e00ff */
[----:B------:R-:W-:-:S05]  /*0480*/  IMAD.IADD R5, R2, 0x1, -R5 ;  /* 0x0000000102057824 */ /* 0x000fca00078e0a05 */
[----:B------:R-:W-:Y:S02]  /*0490*/  SHF.R.S32.HI R4, RZ, 0x1f, R5 ;  /* 0x0000001fff047819 */ /* 0x000fe40000011405 */
[----:B-----5:R-:W-:Y:S02]  /*04a0*/  I2FP.F32.U32 R7, UR13 ;  /* 0x0000000d00077c45 */ /* 0x020fe40008201000 */
[----:B------:R-:W-:Y:S02]  /*04b0*/  LEA.HI R4, R4, R5, RZ, 0x3 ;  /* 0x0000000504047211 */ /* 0x000fe400078f18ff */
[----:B-1----:R-:W-:Y:S01]  /*04c0*/  ISETP.NE.OR P0, PT, R6, RZ, !P0 ;  /* 0x000000ff0600720c */ /* 0x002fe20004705670 */
[----:B------:R-:W-:Y:S01]  /*04d0*/  FMUL R8, R7, UR4 ;  /* 0x0000000407087c20 */ /* 0x000fe20008400000 */
[--C-:B------:R-:W-:Y:S02]  /*04e0*/  SHF.R.S32.HI R0, RZ, 0x3, R4.reuse ;  /* 0x00000003ff007819 */ /* 0x100fe40000011404 */
[----:B------:R-:W-:-:S02]  /*04f0*/  SHF.R.S32.HI R7, RZ, 0x1f, R4 ;  /* 0x0000001fff077819 */ /* 0x000fc40000011404 */
[----:B------:R-:W-:Y:S01]  /*0500*/  SHF.R.S32.HI R4, RZ, 0x1f, R3 ;  /* 0x0000001fff047819 */ /* 0x000fe20000011403 */
[----:B------:R-:W1:Y:S01]  /*0510*/  F2I.U32.TRUNC.NTZ R8, R8 ;  /* 0x0000000800087305 */ /* 0x000e62000020f000 */
[----:B------:R-:W-:Y:S02]  /*0520*/  LEA.HI R7, R7, R0, RZ, 0x2 ;  /* 0x0000000007077211 */ /* 0x000fe400078f10ff */
[----:B------:R-:W-:Y:S02]  /*0530*/  LEA.HI R4, R4, R3, RZ, 0x2 ;  /* 0x0000000304047211 */ /* 0x000fe400078f10ff */
[----:B------:R-:W-:Y:S01]  /*0540*/  LOP3.LUT R7, R7, 0xfffffffc, RZ, 0xc0, !PT ;  /* 0xfffffffc07077812 */ /* 0x000fe200078ec0ff */
[----:B------:R-:W-:Y:S01]  /*0550*/  VOTEU.ALL UP0, P0 ;  /* 0x00000000003f7886 */ /* 0x000fe20000000000 */
[----:B------:R-:W-:Y:S01]  /*0560*/  LOP3.LUT R4, R4, 0x3ffffffc, RZ, 0xc0, !PT ;  /* 0x3ffffffc04047812 */ /* 0x000fe200078ec0ff */
[----:B------:R-:W-:Y:S02]  /*0570*/  VOTEU.ALL UP1, P0 ;  /* 0x00000000003f7886 */ /* 0x000fe40000020000 */
[----:B------:R-:W-:Y:S01]  /*0580*/  IMAD.IADD R7, R0, 0x1, -R7 ;  /* 0x0000000100077824 */ /* 0x000fe200078e0a07 */
[----:B0-----:R-:W-:Y:S01]  /*0590*/  I2FP.F32.U32 R0, UR10 ;  /* 0x0000000a00007c45 */ /* 0x001fe20008201000 */
[----:B------:R-:W-:Y:S01]  /*05a0*/  IMAD.IADD R4, R3, 0x1, -R4 ;  /* 0x0000000103047824 */ /* 0x000fe200078e0a04 */
[----:B------:R-:W0:Y:S01]  /*05b0*/  @!UP0 S2UR UR7, SR_CgaCtaId ;  /* 0x00000000000789c3 */ /* 0x000e220000008800 */
[----:B------:R-:W-:Y:S01]  /*05c0*/  @!UP0 UMOV UR6, 0x400 ;  /* 0x0000040000068882 */ /* 0x000fe20000000000 */
[----:B-1----:R-:W-:Y:S01]  /*05d0*/  R2UR UR4, R8 ;  /* 0x00000000080472ca */ /* 0x002fe200000e0000 */
[----:B------:R-:W-:-:S02]  /*05e0*/  IMAD R4, R4, 0x4, R7 ;  /* 0x0000000404047824 */ /* 0x000fc400078e0207 */
[----:B------:R-:W-:Y:S02]  /*05f0*/  FMUL R6, R0, UR5 ;  /* 0x0000000500067c20 */ /* 0x000fe40008400000 */
[C---:B------:R-:W-:Y:S01]  /*0600*/  IMAD.SHL.U32 R19, R4.reuse, 0x4, RZ ;  /* 0x0000000404137824 */ /* 0x040fe200078e00ff */
[----:B------:R-:W-:-:S03]  /*0610*/  LEA.HI R0, R4, R4, RZ, 0x1 ;  /* 0x0000000404007211 */ /* 0x000fc600078f08ff */
[----:B------:R-:W1:Y:S01]  /*0620*/  F2I.U32.TRUNC.NTZ R6, R6 ;  /* 0x0000000600067305 */ /* 0x000e62000020f000 */
[----:B------:R-:W-:Y:S02]  /*0630*/  LOP3.LUT R3, R0, 0xfffffffe, RZ, 0xc0, !PT ;  /* 0xfffffffe00037812 */ /* 0x000fe400078ec0ff */
[C---:B------:R-:W-:Y:S01]  /*0640*/  LOP3.LUT R19, R4.reuse, 0xc, R19, 0x78, !PT ;  /* 0x0000000c04137812 */ /* 0x040fe200078e7813 */
[----:B------:R-:W-:Y:S02]  /*0650*/  UIADD3 UR4, -UR4, URZ, URZ ;  /* 0x0000003f04047290 */ /* 0x000fe4000fffe13f */
[----:B------:R-:W-:Y:S02]  /*0660*/  IMAD.IADD R3, R4, 0x1, -R3 ;  /* 0x0000000104037824 */ /* 0x000fe400078e0a03 */
[----:B------:R-:W-:-:S03]  /*0670*/  UIMAD UR8, UR8, UR4, UR13 ;  /* 0x00000004080872a4 */ /* 0x000fc6000f8e020d */
[----:B------:R-:W-:Y:S02]  /*0680*/  UMOV UR4, 0x20 ;  /* 0x0000002000047882 */ /* 0x000fe40000000000 */
[----:B------:R-:W-:-:S04]  /*0690*/  @!UP0 UIADD3 UR4, -UR4, 0x100000, URZ ;  /* 0x0010000004048890 */ /* 0x000fc8000fffe13f */
[----:B------:R-:W-:Y:S02]  /*06a0*/  @!UP0 USHF.L.U32 UR5, UR4, 0xb, URZ ;  /* 0x0000000b04058899 */ /* 0x000fe4000800063f */
[----:B------:R-:W-:Y:S01]  /*06b0*/  @!UP0 USHF.L.U32 UR4, UR4, 0x1, URZ ;  /* 0x0000000104048899 */ /* 0x000fe2000800063f */
[----:B------:R-:W-:Y:S01]  /*06c0*/  ISETP.NE.AND P3, PT, R3, UR8, PT ;  /* 0x0000000803007c0c */ /* 0x000fe2000bf65270 */
[----:B0-----:R-:W-:Y:S01]  /*06d0*/  @!UP0 ULEA UR6, UR7, UR6, 0x18 ;  /* 0x0000000607068291 */ /* 0x001fe2000f8ec03f */
[----:B------:R-:W0:Y:S01]  /*06e0*/  LDC R3, c[0x0][0x140] ;  /* 0x00005000ff037b82 */ /* 0x000e220000000800 */
[----:B-1----:R-:W-:Y:S01]  /*06f0*/  R2UR UR12, R6 ;  /* 0x00000000060c72ca */ /* 0x002fe200000e0000 */
[----:B------:R-:W-:Y:S01]  /*0700*/  VOTEU.ALL UP0, P0 ;  /* 0x00000000003f7886 */ /* 0x000fe20000000000 */
[----:B------:R-:W-:-:S04]  /*0710*/  LOP3.LUT P0, RZ, R5, 0x7, RZ, 0xc0, !PT ;  /* 0x0000000705ff7812 */ /* 0x000fc8000780c0ff */
[C---:B------:R-:W-:Y:S01]  /*0720*/  ISETP.LT.U32.AND P0, PT, R19.reuse, 0x2, !P0 ;  /* 0x000000021300780c */ /* 0x040fe20004701070 */
[----:B------:R-:W1:Y:S03]  /*0730*/  FENCE.VIEW.ASYNC.S ;  /* 0x00000000000073c6 */ /* 0x000e660000000000 */
[----:B-1----:R-:W1:Y:S01]  /*0740*/  @!UP0 SYNCS.EXCH.64 URZ, [UR6+0x50], UR4 ;  /* 0x00005004063f85b2 */ /* 0x002e620008000100 */
[----:B------:R-:W-:Y:S02]  /*0750*/  @P3 LEA.HI R0, R19, R19, RZ, 0x1 ;  /* 0x0000001313003211 */ /* 0x000fe400078f08ff */
[----:B------:R-:W-:Y:S02]  /*0760*/  UIADD3 UR12, -UR12, URZ, URZ ;  /* 0x0000003f0c0c7290 */ /* 0x000fe4000fffe13f */
[----:B------:R-:W-:Y:S02]  /*0770*/  @P3 SHF.R.S32.HI R0, RZ, 0x1, R0 ;  /* 0x00000001ff003819 */ /* 0x000fe40000011400 */
[----:B0-----:R-:W-:-:S02]  /*0780*/  ISETP.EQ.U32.AND P2, PT, R3, 0x1, PT ;  /* 0x000000010300780c */ /* 0x001fc40003f42070 */
[----:B------:R-:W-:Y:S01]  /*0790*/  SEL R3, RZ, 0x1, !P0 ;  /* 0x00000001ff037807 */ /* 0x000fe20004000000 */
[----:B------:R0:W1:Y:S01]  /*07a0*/  @!UP1 SYNCS.EXCH.64 URZ, [UR6+0x58], UR4 ;  /* 0x00005804063f95b2 */ /* 0x0000620008000100 */
[----:B------:R-:W-:Y:S01]  /*07b0*/  NOP ;  /* 0x0000000000007918 */ /* 0x000fe20000000000 */
[----:B0-----:R-:W-:-:S06]  /*07c0*/  UIMAD UR4, UR11, UR12, UR10 ;  /* 0x0000000c0b0472a4 */ /* 0x001fcc000f8e020a */
[----:B------:R-:W-:-:S04]  /*07d0*/  @P3 ISETP.NE.AND P4, PT, R0, UR4, PT ;  /* 0x0000000400003c0c */ /* 0x000fc8000bf85270 */
[----:B------:R-:W-:-:S04]  /*07e0*/  @P3 SEL R18, RZ, 0x1, P4 ;  /* 0x00000001ff123807 */ /* 0x000fc80002000000 */
[----:B------:R-:W-:Y:S01]  /*07f0*/  LOP3.LUT R18, R18, R3, RZ, 0xc0, !PT ;  /* 0x0000000312127212 */ /* 0x000fe200078ec0ff */
[----:B------:R-:W-:Y:S06]  /*0800*/  @!P2 BRA `(.L_x_3) ;  /* 0x000000000008a947 */ /* 0x000fec0003800000 */
[----:B-1234-:R-:W-:Y:S01]  /*0810*/  UCGABAR_ARV ;  /* 0x00000000000079c7 */ /* 0x01efe20008000000 */
[----:B------:R-:W-:Y:S05]  /*0820*/  BRA `(.L_x_4) ;  /* 0x0000000000047947 */ /* 0x000fea0003800000 */
.L_x_3:
[----:B-1234-:R-:W-:Y:S01]  /*0830*/  NOP ;  /* 0x0000000000007918 */ /* 0x01efe20000000000 */
.L_x_4:
[----:B------:R-:W-:Y:S01]  /*0840*/  ULDC UR4, c[0x0][0x65c] ;  /* 0x0001970000047ab9 */ /* 0x000fe20000000800 */
[----:B------:R-:W-:Y:S01]  /*0850*/  UMOV UR5, URZ ;  /* 0x0000003f00057c82 */ /* 0x000fe20008000000 */
[----:B------:R-:W-:-:S03]  /*0860*/  UISETP.NE.AND UP0, UPT, UR4, 0x1, UPT ;  /* 0x000000010400788c */ /* 0x000fc6000bf05270 */
[----:B------:R-:W-:Y:S01]  /*0870*/  UMOV UR4, UR13 ;  /* 0x0000000d00047c82 */ /* 0x000fe20008000000 */
[----:B------:R-:W-:Y:S02]  /*0880*/  UP2UR UR39, UPR, URZ, 0x1 ;  /* 0x000000013f277883 */ /* 0x000fe40008000000 */
[----:B------:R-:W-:Y:S02]  /*0890*/  PLOP3.LUT P3, PT, PT, PT, UP0, 0x80, 0x0 ;  /* 0x000000000000781c */ /* 0x000fe40003f6f008 */
[----:B------:R-:W-:Y:S02]  /*08a0*/  PLOP3.LUT P4, PT, PT, PT, UP0, 0x80, 0x0 ;  /* 0x000000000000781c */ /* 0x000fe40003f8f008 */
[----:B------:R-:W-:Y:S01]  /*08b0*/  PLOP3.LUT P5, PT, PT, PT, UP0, 0x80, 0x0 ;  /* 0x000000000000781c */ /* 0x000fe20003faf008 */
[----:B------:R-:W-:Y:S01]  /*08c0*/  @UP0 ULDC UR14, c[0x0][0x10] ;  /* 0x00000400000e0ab9 */ /* 0x000fe20000000800 */
[----:B------:R-:W-:Y:S01]  /*08d0*/  @UP0 UMOV UR6, UR10 ;  /* 0x0000000a00060c82 */ /* 0x000fe20008000000 */
[----:B------:R-:W-:Y:S01]  /*08e0*/  @UP0 UMOV UR7, URZ ;  /* 0x0000003f00070c82 */ /* 0x000fe20008000000 */
[----:B------:R-:W-:Y:S01]  /*08f0*/  PLOP3.LUT P0, PT, PT, PT, UP0, 0x80, 0x0 ;  /* 0x000000000000781c */ /* 0x000fe20003f0f008 */
[----:B------:R-:W-:-:S03]  /*0900*/  @UP0 UIMAD.WIDE.U32 UR14, UR13, UR14, UR6 ;  /* 0x0000000e0d0e02a5 */ /* 0x000fc6000f8e0006 */
[----:B------:R-:W-:Y:S01]  /*0910*/  @!UP0 ULDC UR7, c[0x0][0xc] ;  /* 0x0000030000078ab9 */ /* 0x000fe20000000800 */
[----:B------:R-:W-:Y:S01]  /*0920*/  @UP0 UMOV UR6, URZ ;  /* 0x0000003f00060c82 */ /* 0x000fe20008000000 */
[----:B------:R-:W-:Y:S01]  /*0930*/  @!UP0 UIMAD.WIDE.U32 UR4, UR10, UR7, UR4 ;  /* 0x000000070a0482a5 */ /* 0x000fe2000f8e0004 */
[----:B------:R-:W-:Y:S01]  /*0940*/  IMAD.U32 R17, RZ, RZ, UR15 ;  /* 0x0000000fff117e24 */ /* 0x000fe2000f8e00ff */
[----:B------:R-:W-:Y:S01]  /*0950*/  @UP0 UIADD3 UR6, UR15, UR6, URZ ;  /* 0x000000060f060290 */ /* 0x000fe2000fffe03f */
[----:B------:R-:W-:-:S03]  /*0960*/  IMAD.U32 R16, RZ, RZ, UR14 ;  /* 0x0000000eff107e24 */ /* 0x000fc6000f8e00ff */
[----:B------:R-:W-:Y:S02]  /*0970*/  IMAD.U32 R4, RZ, RZ, UR4 ;  /* 0x00000004ff047e24 */ /* 0x000fe4000f8e00ff */
[----:B------:R-:W-:Y:S02]  /*0980*/  IMAD.U32 R7, RZ, RZ, UR5 ;  /* 0x00000005ff077e24 */ /* 0x000fe4000f8e00ff */
[----:B------:R-:W-:Y:S02]  /*0990*/  @P3 IMAD.U32 R17, RZ, RZ, UR6 ;  /* 0x00000006ff113e24 */ /* 0x000fe4000f8e00ff */
[----:B------:R-:W-:Y:S02]  /*09a0*/  IMAD.U32 R5, RZ, RZ, UR5 ;  /* 0x00000005ff057e24 */ /* 0x000fe4000f8e00ff */
[----:B------:R-:W-:Y:S02]  /*09b0*/  IMAD.U32 R6, RZ, RZ, UR4 ;  /* 0x00000004ff067e24 */ /* 0x000fe4000f8e00ff */
[----:B------:R-:W-:-:S02]  /*09c0*/  @!P4 IMAD.MOV.U32 R16, RZ, RZ, R4 ;  /* 0x000000ffff10c224 */ /* 0x000fc400078e0004 */
[----:B------:R-:W-:Y:S01]  /*09d0*/  @!P5 IMAD.MOV.U32 R17, RZ, RZ, R7 ;  /* 0x000000ffff11d224 */ /* 0x000fe200078e0007 */
[----:B------:R-:W-:Y:S06]  /*09e0*/  @!P2 BRA `(.L_x_5) ;  /* 0x00000000000ca947 */ /* 0x000fec0003800000 */
[----:B------:R-:W-:Y:S01]  /*09f0*/  UCGABAR_WAIT ;  /* 0x0000000000007dc7 */ /* 0x000fe20008000000 */
[----:B------:R-:W-:Y:S01]  /*0a00*/  CCTL.IVALL ;  /* 0x00000000ff00798f */ /* 0x000fe20002000000 */
[----:B------:R-:W-:Y:S05]  /*0a10*/  BRA `(.L_x_6) ;  /* 0x0000000000047947 */ /* 0x000fea0003800000 */
.L_x_5:
[----:B------:R-:W-:Y:S06]  /*0a20*/  BAR.SYNC.DEFER_BLOCKING 0x0 ;  /* 0x0000000000007b1d */ /* 0x000fec0000010000 */
.L_x_6:
[----:B------:R-:W-:Y:S05]  /*0a30*/  @!P1 BRA `(.L_x_7) ;  /* 0x000000d4008c9947 */ /* 0x000fea0003800000 */
[----:B------:R-:W-:-:S06]  /*0a40*/  UISETP.GT.U32.AND UP0, UPT, UR16, 0x1, UPT ;  /* 0x000000011000788c */ /* 0x000fcc000bf04070 */
[----:B------:R-:W-:-:S13]  /*0a50*/  PLOP3.LUT P0, PT, PT, PT, UP0, 0x80, 0x0 ;  /* 0x000000000000781c */ /* 0x000fda0003f0f008 */
[----:B------:R-:W-:Y:S05]  /*0a60*/  @P0 EXIT ;  /* 0x000000000000094d */ /* 0x000fea0003800000 */
[----:B------:R-:W-:Y:S01]  /*0a70*/  ULDC.64 UR4, c[0x0][0x650] ;  /* 0x0001940000047ab9 */ /* 0x000fe20000000a00 */
[----:B------:R-:W-:Y:S01]  /*0a80*/  UMOV UR45, 0xffffffff ;  /* 0xffffffff002d7882 */ /* 0x000fe20000000000 */
[----:B------:R-:W-:Y:S01]  /*0a90*/  ISETP.GE.U32.AND P0, PT, R16, UR4, PT ;  /* 0x0000000410007c0c */ /* 0x000fe2000bf06070 */
[----:B------:R-:W-:Y:S01]  /*0aa0*/  UMOV UR40, 0xffffffff ;  /* 0xffffffff00287882 */ /* 0x000fe20000000000 */
[----:B------:R-:W-:Y:S01]  /*0ab0*/  UMOV UR41, 0xffffffff ;  /* 0xffffffff00297882 */ /* 0x000fe20000000000 */
[----:B------:R-:W-:Y:S02]  /*0ac0*/  PRMT R0, RZ, 0x7610, R0 ;  /* 0x00007610ff007816 */ /* 0x000fe40000000000 */
[----:B------:R-:W-:-:S13]  /*0ad0*/  ISETP.GE.U32.AND.EX P0, PT, R17, UR5, PT, P0 ;  /* 0x0000000511007c0c */ /* 0x000fda000bf06100 */
[----:B------:R-:W-:Y:S05]  /*0ae0*/  @P0 BRA `(.L_x_8) ;  /* 0x0000000400480947 */ /* 0x000fea0003800000 */
[----:B------:R-:W-:Y:S01]  /*0af0*/  ULDC.64 UR16, c[0x0][0x628] ;  /* 0x00018a0000107ab9 */ /* 0x000fe20000000a00 */
[C---:B------:R-:W-:Y:S01]  /*0b00*/  R2UR UR19, R16.reuse ;  /* 0x00000000101372ca */ /* 0x040fe200000e0000 */
[----:B------:R-:W-:Y:S01]  /*0b10*/  ULDC UR18, c[0x0][0x630] ;  /* 0x00018c0000127ab9 */ /* 0x000fe20000000800 */
[----:B------:R-:W-:Y:S02]  /*0b20*/  ISETP.NE.U32.AND P0, PT, RZ, UR16, PT ;  /* 0x00000010ff007c0c */ /* 0x000fe4000bf05070 */
[----:B------:R-:W-:Y:S02]  /*0b30*/  R2UR UR4, R16 ;  /* 0x00000000100472ca */ /* 0x000fe400000e0000 */
[----:B------:R-:W-:Y:S02]  /*0b40*/  ISETP.NE.AND.EX P0, PT, RZ, UR17, PT, P0 ;  /* 0x00000011ff007c0c */ /* 0x000fe4000bf05300 */
[----:B------:R-:W-:-:S11]  /*0b50*/  R2UR UR5, R17 ;  /* 0x00000000110572ca */ /* 0x000fd600000e0000 */
[----:B------:R-:W-:Y:S05]  /*0b60*/  @!P0 BRA `(.L_x_9) ;  /* 0x0000000000308947 */ /* 0x000fea0003800000 */
[----:B------:R-:W-:Y:S01]  /*0b70*/  R2UR UR4, R16 ;  /* 0x00000000100472ca */ /* 0x000fe200000e0000 */
[----:B------:R-:W-:Y:S01]  /*0b80*/  ULDC UR9, c[0x0][0x634] ;  /* 0x00018d0000097ab9 */ /* 0x000fe20000000800 */
[----:B------:R-:W-:-:S11]  /*0b90*/  R2UR UR13, R17 ;  /* 0x00000000110d72ca */ /* 0x000fd600000e0000 */
[----:B------:R-:W-:-:S04]  /*0ba0*/  UIADD3 UR9, UP0, UR4, UR9, URZ ;  /* 0x0000000904097290 */ /* 0x000fc8000ff1e03f */
[----:B------:R-:W-:-:S04]  /*0bb0*/  UIADD3.X UR13, URZ, UR13, URZ, UP0, !UPT ;  /* 0x0000000d3f0d7290 */ /* 0x000fc800087fe43f */
[----:B------:R-:W-:-:S04]  /*0bc0*/  UIMAD.WIDE.U32 UR4, UR13, UR16, URZ ;  /* 0x000000100d0472a5 */ /* 0x000fc8000f8e003f */
[----:B------:R-:W-:Y:S02]  /*0bd0*/  UIMAD.WIDE.U32 UR6, UP0, UR9, UR17, UR4 ;  /* 0x00000011090672a5 */ /* 0x000fe4000f800004 */
[----:B------:R-:W-:Y:S02]  /*0be0*/  UIMAD.WIDE.U32 UR4, UR9, UR16, URZ ;  /* 0x00000010090472a5 */ /* 0x000fe4000f8e003f */
[----:B------:R-:W-:Y:S02]  /*0bf0*/  UIADD3.X UR15, URZ, URZ, URZ, UP0, !UPT ;  /* 0x0000003f3f0f7290 */ /* 0x000fe400087fe43f */
[----:B------:R-:W-:Y:S01]  /*0c00*/  UIADD3 URZ, UP0, UR5, UR6, URZ ;  /* 0x00000006053f7290 */ /* 0x000fe2000ff1e03f */
[----:B------:R-:W-:-:S03]  /*0c10*/  UMOV UR14, UR7 ;  /* 0x00000007000e7c82 */ /* 0x000fc60008000000 */
[----:B------:R-:W-:-:S12]  /*0c20*/  UIMAD.WIDE.U32.X UR4, UR13, UR17, UR14, UP0 ;  /* 0x000000110d0472a5 */ /* 0x000fd800080e040e */
.L_x_9:
[----:B------:R-:W-:Y:S01]  /*0c30*/  USHF.R.U64 UR41, UR4, UR18, UR5 ;  /* 0x0000001204297299 */ /* 0x000fe20008001205 */
[----:B------:R-:W-:Y:S01]  /*0c40*/  R2UR UR7, R17 ;  /* 0x00000000110772ca */ /* 0x000fe200000e0000 */
[----:B------:R-:W-:Y:S02]  /*0c50*/  USHF.R.U32.HI UR4, URZ, UR18, UR5 ;  /* 0x000000123f047299 */ /* 0x000fe40008011605 */
[----:B------:R-:W-:Y:S01]  /*0c60*/  UIADD3 UR5, UP0, URZ, -UR41, URZ ;  /* 0x800000293f057290 */ /* 0x000fe2000ff1e03f */
[----:B------:R-:W-:Y:S01]  /*0c70*/  ULDC.64 UR14, c[0x0][0x620] ;  /* 0x00018800000e7ab9 */ /* 0x000fe20000000a00 */
[----:B------:R-:W-:Y:S02]  /*0c80*/  UMOV UR6, UR19 ;  /* 0x0000001300067c82 */ /* 0x000fe40008000000 */
[----:B------:R-:W-:Y:S01]  /*0c90*/  UIADD3.X UR4, URZ, ~UR4, URZ, UP0, !UPT ;  /* 0x800000043f047290 */ /* 0x000fe200087fe43f */
[----:B------:R-:W-:Y:S01]  /*0ca0*/  ULDC UR9, c[0x0][0x618] ;  /* 0x0001860000097ab9 */ /* 0x000fe20000000800 */
[----:B------:R-:W-:-:S02]  /*0cb0*/  UIMAD UR12, UR11, UR12, UR10 ;  /* 0x0000000c0b0c72a4 */ /* 0x000fc4000f8e020a */
[----:B------:R-:W-:Y:S02]  /*0cc0*/  UIMAD UR4, UR4, UR14, URZ ;  /* 0x0000000e040472a4 */ /* 0x000fe4000f8e023f */
[----:B------:R-:W-:Y:S02]  /*0cd0*/  UIMAD.WIDE.U32 UR6, UR5, UR14, UR6 ;  /* 0x0000000e050672a5 */ /* 0x000fe4000f8e0006 */
[----:B------:R-:W-:Y:S01]  /*0ce0*/  UIMAD UR4, UR5, UR15, UR4 ;  /* 0x0000000f050472a4 */ /* 0x000fe2000f8e0204 */
[----:B------:R-:W-:Y:S01]  /*0cf0*/  ULDC UR10, c[0x0][0x608] ;  /* 0x00018200000a7ab9 */ /* 0x000fe20000000800 */
[----:B------:R-:W-:Y:S02]  /*0d00*/  ULDC UR18, c[0x0][0x658] ;  /* 0x0001960000127ab9 */ /* 0x000fe40000000800 */
[----:B------:R-:W-:Y:S01]  /*0d10*/  UIADD3 UR7, UR7, UR4, URZ ;  /* 0x0000000407077290 */ /* 0x000fe2000fffe03f */
[----:B------:R-:W-:Y:S02]  /*0d20*/  UMOV UR11, 0xffffffff ;  /* 0xffffffff000b7882 */ /* 0x000fe40000000000 */
[----:B------:R-:W-:Y:S01]  /*0d30*/  ULDC.64 UR4, c[0x0][0x640] ;  /* 0x0001900000047ab9 */ /* 0x000fe20000000a00 */
[----:B------:R-:W-:Y:S01]  /*0d40*/  USHF.R.U64 UR16, UR6, UR9, UR7 ;  /* 0x0000000906107299 */ /* 0x000fe20008001207 */
[----:B------:R-:W-:Y:S01]  /*0d50*/  ISETP.NE.U32.AND P0, PT, RZ, UR4, PT ;  /* 0x00000004ff007c0c */ /* 0x000fe2000bf05070 */
[----:B------:R-:W-:-:S02]  /*0d60*/  USHF.R.U32.HI UR7, URZ, UR9, UR7 ;  /* 0x000000093f077299 */ /* 0x000fc40008011607 */
[----:B------:R-:W-:Y:S01]  /*0d70*/  USHF.L.U32 UR6, UR11, UR18, URZ ;  /* 0x000000120b067299 */ /* 0x000fe2000800063f */
[----:B------:R-:W-:Y:S01]  /*0d80*/  ISETP.NE.AND.EX P0, PT, RZ, UR5, PT, P0 ;  /* 0x00000005ff007c0c */ /* 0x000fe2000bf05300 */
[----:B------:R-:W-:Y:S02]  /*0d90*/  USHF.R.U64 UR22, UR16, UR10, UR7 ;  /* 0x0000000a10167299 */ /* 0x000fe40008001207 */
[----:B------:R-:W-:Y:S02]  /*0da0*/  USHF.R.U32.HI UR7, URZ, UR10, UR7 ;  /* 0x0000000a3f077299 */ /* 0x000fe40008011607 */
[----:B------:R-:W-:Y:S02]  /*0db0*/  UISETP.NE.AND UP1, UPT, UR39, URZ, UPT ;  /* 0x0000003f2700728c */ /* 0x000fe4000bf25270 */
[----:B------:R-:W-:Y:S01]  /*0dc0*/  USHF.R.U64 UR23, UR22, UR18, UR7 ;  /* 0x0000001216177299 */ /* 0x000fe20008001207 */
[----:B------:R-:W-:Y:S01]  /*0dd0*/  ULDC UR17, c[0x0][0x600] ;  /* 0x0001800000117ab9 */ /* 0x000fe20000000800 */
[----:B------:R-:W-:-:S02]  /*0de0*/  ULOP3.LUT UR13, URZ, UR6, URZ, 0x33, !UPT ;  /* 0x000000063f0d7292 */ /* 0x000fc4000f8e333f */
[----:B------:R-:W-:Y:S02]  /*0df0*/  UIADD3 UR15, UR17, -0x1, URZ ;  /* 0xffffffff110f7890 */ /* 0x000fe4000fffe03f */
[----:B------:R-:W-:Y:S02]  /*0e00*/  USEL UR12, UR8, UR12, !UP1 ;  /* 0x0000000c080c7287 */ /* 0x000fe4000c800000 */
[----:B------:R-:W-:Y:S01]  /*0e10*/  USHF.R.U32.HI UR7, URZ, UR18, UR7 ;  /* 0x000000123f077299 */ /* 0x000fe20008011607 */
[----:B------:R-:W-:Y:S01]  /*0e20*/  ULDC UR19, c[0x0][0x648] ;  /* 0x0001920000137ab9 */ /* 0x000fe20000000800 */
[----:B------:R-:W-:Y:S01]  /*0e30*/  ULDC UR20, c[0x0][0x638] ;  /* 0x00018e0000147ab9 */ /* 0x000fe20000000800 */
[----:B------:R-:W-:Y:S01]  /*0e40*/  UMOV UR21, 0x1 ;  /* 0x0000000100157882 */ /* 0x000fe20000000000 */
[----:B------:R-:W-:Y:S01]  /*0e50*/  UMOV UR6, UR23 ;  /* 0x0000001700067c82 */ /* 0x000fe20008000000 */
[----:B------:R-:W-:Y:S07]  /*0e60*/  @!P0 BRA `(.L_x_10) ;  /* 0x0000000000308947 */ /* 0x000fee0003800000 */
[----:B------:R-:W-:Y:S02]  /*0e70*/  ULDC UR10, c[0x0][0x64c] ;  /* 0x00019300000a7ab9 */ /* 0x000fe40000000800 */
        /* <DEDUP_REMOVED lines=8> */
[----:B------:R-:W-:-:S07]  /*0f00*/  UIMAD.WIDE.U32.X UR4, UR14, UR5, UR10, UP0 ;  /* 0x000000050e0472a5 */ /* 0x000fce00080e040a */
[----:B------:R-:W-:Y:S01]  /*0f10*/  UMOV UR6, UR4 ;  /* 0x0000000400067c82 */ /* 0x000fe20008000000 */
[----:B------:R-:W-:-:S05]  /*0f20*/  UMOV UR7, UR5 ;  /* 0x0000000500077c82 */ /* 0x000fca0008000000 */
.L_x_10:
[----:B------:R-:W-:Y:S01]  /*0f30*/  USHF.R.U64 UR5, UR6, UR19, UR7 ;  /* 0x0000001306057299 */ /* 0x000fe20008001207 */
[----:B------:R-:W-:Y:S01]  /*0f40*/  IMAD.MOV.U32 R0, RZ, RZ, 0x1 ;  /* 0x00000001ff007424 */ /* 0x000fe200078e00ff */
[----:B------:R-:W-:Y:S02]  /*0f50*/  USHF.L.U32 UR4, UR21, UR18, URZ ;  /* 0x0000001215047299 */ /* 0x000fe4000800063f */
[----:B------:R-:W-:Y:S02]  /*0f60*/  ULOP3.LUT UR13, UR22, UR13, URZ, 0xc0, !UPT ;  /* 0x0000000d160d7292 */ /* 0x000fe4000f8ec03f */
[----:B------:R-:W-:Y:S02]  /*0f70*/  UIADD3 UR6, -UR5, URZ, URZ ;  /* 0x0000003f05067290 */ /* 0x000fe4000fffe13f */
[----:B------:R-:W-:Y:S02]  /*0f80*/  UIMAD UR13, UR4, UR5, UR13 ;  /* 0x00000005040d72a4 */ /* 0x000fe4000f8e020d */
[----:B------:R-:W-:-:S02]  /*0f90*/  ULOP3.LUT UR15, UR16, UR15, URZ, 0xc0, !UPT ;  /* 0x0000000f100f7292 */ /* 0x000fc4000f8ec03f */
[----:B------:R-:W-:Y:S01]  /*0fa0*/  UIMAD UR4, UR6, UR20, UR23 ;  /* 0x00000014060472a4 */ /* 0x000fe2000f8e0217 */
[----:B------:R-:W-:Y:S01]  /*0fb0*/  ULDC UR5, c[0x0][0x610] ;  /* 0x0001840000057ab9 */ /* 0x000fe20000000800 */
[----:B------:R-:W-:Y:S02]  /*0fc0*/  UISETP.NE.AND UP0, UPT, UR39, URZ, UPT ;  /* 0x0000003f2700728c */ /* 0x000fe4000bf05270 */
[----:B------:R-:W-:Y:S02]  /*0fd0*/  UIMAD UR12, UR13, UR5, UR12 ;  /* 0x000000050d0c72a4 */ /* 0x000fe4000f8e020c */
[----:B------:R-:W-:-:S04]  /*0fe0*/  UIMAD UR4, UR4, UR17, UR15 ;  /* 0x00000011040472a4 */ /* 0x000fc8000f8e020f */
[----:B------:R-:W-:Y:S02]  /*0ff0*/  USEL UR40, UR4, UR12, !UP0 ;  /* 0x0000000c04287287 */ /* 0x000fe4000c000000 */
[----:B------:R-:W-:-:S12]  /*1000*/  USEL UR45, UR12, UR4, !UP0 ;  /* 0x000000040c2d7287 */ /* 0x000fd8000c000000 */
.L_x_8:
[----:B------:R-:W-:-:S08]  /*1010*/  NOP ;  /* 0x0000000000007918 */ /* 0x000fd00000000000 */
[----:B------:R-:W0:Y:S02]  /*1020*/  USETMAXREG.TRY_ALLOC.CTAPOOL UP0, 0xe8 ;  /* 0x000000e8000079c8 */ /* 0x000e240008000600 */
[----:B0-----:R-:W-:-:S13]  /*1030*/  PLOP3.LUT P0, PT, PT, PT, UP0, 0x80, 0x0 ;  /* 0x000000000000781c */ /* 0x001fda0003f0f008 */
[----:B------:R-:W-:Y:S05]  /*1040*/  @!P0 BRA `(.L_x_8) ;  /* 0xfffffffc00f08947 */ /* 0x000fea000383ffff */
[----:B------:R-:W-:Y:S01]  /*1050*/  ULDC.64 UR4, c[0x0][0x598] ;  /* 0x0001660000047ab9 */ /* 0x000fe20000000a00 */
[----:B------:R-:W-:Y:S01]  /*1060*/  ULDC.64 UR46, c[0x0][0x208] ;  /* 0x00008200002e7ab9 */ /* 0x000fe20000000a00 */
[----:B------:R-:W-:-:S04]  /*1070*/  ISETP.NE.U32.AND P0, PT, RZ, UR4, PT ;  /* 0x00000004ff007c0c */ /* 0x000fc8000bf05070 */
[----:B------:R-:W-:-:S13]  /*1080*/  ISETP.NE.AND.EX P0, PT, RZ, UR5, PT, P0 ;  /* 0x00000005ff007c0c */ /* 0x000fda000bf05300 */
[----:B------:R-:W-:Y:S05]  /*1090*/  @!P0 BRA `(.L_x_11) ;  /* 0x00000000001c8947 */ /* 0x000fea0003800000 */
[----:B------:R-:W0:Y:S02]  /*10a0*/  LDC.64 R4, c[0x0][0x598] ;  /* 0x00016600ff047b82 */ /* 0x000e240000000a00 */
[----:B0-----:R-:W2:Y:S02]  /*10b0*/  LDG.E.64 R4, desc[UR46][R4.64] ;  /* 0x0000002e04047981 */ /* 0x001ea4000c1e1b00 */
[----:B--2---:R-:W-:-:S04]  /*10c0*/  ISETP.NE.U32.AND P0, PT, R4, RZ, PT ;  /* 0x000000ff0400720c */ /* 0x004fc80003f05070 */
[----:B------:R-:W-:-:S13]  /*10d0*/  ISETP.NE.AND.EX P0, PT, R5, RZ, PT, P0 ;  /* 0x000000ff0500720c */ /* 0x000fda0003f05300 */
[----:B------:R-:W-:Y:S05]  /*10e0*/  @!P0 BRA `(.L_x_11) ;  /* 0x0000000000088947 */ /* 0x000fea0003800000 */
[----:B------:R0:W5:Y:S01]  /*10f0*/  LD.E R22, desc[UR46][R4.64] ;  /* 0x0000002e04167980 */ /* 0x000162000c101900 */
[----:B------:R-:W-:Y:S05]  /*1100*/  BRA `(.L_x_12) ;  /* 0x0000000000247947 */ /* 0x000fea0003800000 */
.L_x_11:
[----:B------:R-:W-:Y:S02]  /*1110*/  ULDC.64 UR4, c[0x0][0x588] ;  /* 0x0001620000047ab9 */ /* 0x000fe40000000a00 */
[----:B------:R-:W-:-:S04]  /*1120*/  ISETP.NE.U32.AND P0, PT, RZ, UR4, PT ;  /* 0x00000004ff007c0c */ /* 0x000fc8000bf05070 */
[----:B------:R-:W-:-:S13]  /*1130*/  ISETP.NE.AND.EX P0, PT, RZ, UR5, PT, P0 ;  /* 0x00000005ff007c0c */ /* 0x000fda000bf05300 */
[----:B------:R-:W-:Y:S05]  /*1140*/  @!P0 BRA `(.L_x_13) ;  /* 0x00000000000c8947 */ /* 0x000fea0003800000 */
[----:B------:R-:W0:Y:S02]  /*1150*/  LDC.64 R22, c[0x0][0x588] ;  /* 0x00016200ff167b82 */ /* 0x000e240000000a00 */
[----:B0-----:R1:W5:Y:S01]  /*1160*/  LDG.E R22, desc[UR46][R22.64] ;  /* 0x0000002e16167981 */ /* 0x001362000c1e1900 */
[----:B------:R-:W-:Y:S05]  /*1170*/  BRA `(.L_x_12) ;  /* 0x0000000000087947 */ /* 0x000fea0003800000 */
.L_x_13:
[----:B------:R-:W-:Y:S02]  /*1180*/  ULDC UR4, c[0x0][0x580] ;  /* 0x0001600000047ab9 */ /* 0x000fe40000000800 */
[----:B------:R-:W-:-:S07]  /*1190*/  IMAD.U32 R22, RZ, RZ, UR4 ;  /* 0x00000004ff167e24 */ /* 0x000fce000f8e00ff */
.L_x_12:
[----:B------:R-:W-:Y:S02]  /*11a0*/  ULDC.64 UR4, c[0x0][0x5a0] ;  /* 0x0001680000047ab9 */ /* 0x000fe40000000a00 */
[----:B------:R-:W-:-:S04]  /*11b0*/  ISETP.NE.U32.AND P0, PT, RZ, UR4, PT ;  /* 0x00000004ff007c0c */ /* 0x000fc8000bf05070 */
[----:B------:R-:W-:-:S13]  /*11c0*/  ISETP.NE.AND.EX P0, PT, RZ, UR5, PT, P0 ;  /* 0x00000005ff007c0c */ /* 0x000fda000bf05300 */
[----:B------:R-:W-:Y:S05]  /*11d0*/  @!P0 BRA `(.L_x_14) ;  /* 0x00000000001c8947 */ /* 0x000fea0003800000 */
[----:B0-----:R-:W0:Y:S02]  /*11e0*/  LDC.64 R4, c[0x0][0x5a0] ;  /* 0x00016800ff047b82 */ /* 0x001e240000000a00 */
[----:B0-----:R-:W2:Y:S02]  /*11f0*/  LDG.E.64 R4, desc[UR46][R4.64] ;  /* 0x0000002e04047981 */ /* 0x001ea4000c1e1b00 */
[----:B--2---:R-:W-:-:S04]  /*1200*/  ISETP.NE.U32.AND P0, PT, R4, RZ, PT ;  /* 0x000000ff0400720c */ /* 0x004fc80003f05070 */
[----:B------:R-:W-:-:S13]  /*1210*/  ISETP.NE.AND.EX P0, PT, R5, RZ, PT, P0 ;  /* 0x000000ff0500720c */ /* 0x000fda0003f05300 */
[----:B------:R-:W-:Y:S05]  /*1220*/  @!P0 BRA `(.L_x_14) ;  /* 0x0000000000088947 */ /* 0x000fea0003800000 */
[----:B-1----:R0:W5:Y:S01]  /*1230*/  LD.E R23, desc[UR46][R4.64] ;  /* 0x0000002e04177980 */ /* 0x002162000c101900 */
[----:B------:R-:W-:Y:S05]  /*1240*/  BRA `(.L_x_15) ;  /* 0x0000000000247947 */ /* 0x000fea0003800000 */
.L_x_14:
[----:B------:R-:W-:Y:S02]  /*1250*/  ULDC.64 UR4, c[0x0][0x590] ;  /* 0x0001640000047ab9 */ /* 0x000fe40000000a00 */
[----:B------:R-:W-:-:S04]  /*1260*/  ISETP.NE.U32.AND P0, PT, RZ, UR4, PT ;  /* 0x00000004ff007c0c */ /* 0x000fc8000bf05070 */
[----:B------:R-:W-:-:S13]  /*1270*/  ISETP.NE.AND.EX P0, PT, RZ, UR5, PT, P0 ;  /* 0x00000005ff007c0c */ /* 0x000fda000bf05300 */
[----:B------:R-:W-:Y:S05]  /*1280*/  @!P0 BRA `(.L_x_16) ;  /* 0x00000000000c8947 */ /* 0x000fea0003800000 */
[----:B0-----:R-:W1:Y:S02]  /*1290*/  LDC.64 R4, c[0x0][0x590] ;  /* 0x00016400ff047b82 */ /* 0x001e640000000a00 */
[----:B-1----:R1:W5:Y:S01]  /*12a0*/  LDG.E R23, desc[UR46][R4.64] ;  /* 0x0000002e04177981 */ /* 0x002362000c1e1900 */
[----:B------:R-:W-:Y:S05]  /*12b0*/  BRA `(.L_x_15) ;  /* 0x0000000000087947 */ /* 0x000fea0003800000 */
.L_x_16:
[----:B------:R-:W-:Y:S02]  /*12c0*/  ULDC UR4, c[0x0][0x584] ;  /* 0x0001610000047ab9 */ /* 0x000fe40000000800 */
[----:B-1----:R-:W-:-:S07]  /*12d0*/  IMAD.U32 R23, RZ, RZ, UR4 ;  /* 0x00000004ff177e24 */ /* 0x002fce000f8e00ff */
.L_x_15:
[----:B------:R-:W-:-:S13]  /*12e0*/  LOP3.LUT P0, RZ, R0, 0xff, RZ, 0xc0, !PT ;  /* 0x000000ff00ff7812 */ /* 0x000fda000780c0ff */
[----:B------:R-:W-:Y:S05]  /*12f0*/  @!P0 EXIT ;  /* 0x000000000000894d */ /* 0x000fea0003800000 */
[----:B------:R-:W-:Y:S01]  /*1300*/  ULDC UR4, c[0x0][0x28c] ;  /* 0x0000a30000047ab9 */ /* 0x000fe20000000800 */
[----:B------:R-:W-:Y:S02]  /*1310*/  ULOP3.LUT UR42, UR38, 0x1, URZ, 0xfc, !UPT ;  /* 0x00000001262a7892 */ /* 0x000fe4000f8efc3f */
[----:B------:R-:W-:Y:S01]  /*1320*/  UIADD3 UR4, UR4, 0x3f, URZ ;  /* 0x0000003f04047890 */ /* 0x000fe2000fffe03f */
[----:B------:R-:W-:Y:S01]  /*1330*/  UMOV UR36, URZ ;  /* 0x0000003f00247c82 */ /* 0x000fe20008000000 */
[----:B------:R-:W-:Y:S02]  /*1340*/  UMOV UR37, URZ ;  /* 0x0000003f00257c82 */ /* 0x000fe40008000000 */
[----:B------:R-:W-:-:S04]  /*1350*/  USHF.R.S32.HI UR5, URZ, 0x1f, UR4 ;  /* 0x0000001f3f057899 */ /* 0x000fc80008011404 */
[----:B------:R-:W-:-:S04]  /*1360*/  ULEA.HI UR5, UR5, UR4, URZ, 0x6 ;  /* 0x0000000405057291 */ /* 0x000fc8000f8f303f */
[----:B------:R-:W-:-:S12]  /*1370*/  USHF.R.S32.HI UR43, URZ, 0x6, UR5 ;  /* 0x000000063f2b7899 */ /* 0x000fd80008011405 */
.L_x_352:
[----:B------:R-:W-:Y:S01]  /*1380*/  LOP3.LUT R0, R2, 0x80, RZ, 0xc0, !PT ;  /* 0x0000008002007812 */ /* 0x000fe200078ec0ff */
[----:B------:R-:W2:Y:S01]  /*1390*/  S2UR UR6, SR_CgaCtaId ;  /* 0x00000000000679c3 */ /* 0x000ea20000008800 */
[----:B------:R-:W-:Y:S02]  /*13a0*/  UMOV UR44, 0x400 ;  /* 0x00000400002c7882 */ /* 0x000fe40000000000 */
[----:B------:R-:W-:-:S06]  /*13b0*/  SHF.R.U32.HI R0, RZ, 0x7, R0 ;  /* 0x00000007ff007819 */ /* 0x000fcc0000011600 */
[----:B---3--:R-:W3:Y:S01]  /*13c0*/  SHFL.IDX PT, R0, R0, RZ, 0x1f ;  /* 0x00001fff00007589 */ /* 0x008ee200000e0000 */
[----:B--2---:R-:W-:Y:S01]  /*13d0*/  ULEA UR44, UR6, UR44, 0x18 ;  /* 0x0000002c062c7291 */ /* 0x004fe2000f8ec03f */
[----:B---3--:R-:W-:-:S13]  /*13e0*/  R2UR UR4, R0 ;  /* 0x00000000000472ca */ /* 0x008fda00000e0000 */
[----:B------:R-:W-:-:S04]  /*13f0*/  ULEA.HI UR5, UR4, UR4, URZ, 0x1 ;  /* 0x0000000404057291 */ /* 0x000fc8000f8f083f */
[----:B------:R-:W-:-:S04]  /*1400*/  ULOP3.LUT UR5, UR5, 0x7fffe, URZ, 0xc0, !UPT ;  /* 0x0007fffe05057892 */ /* 0x000fc8000f8ec03f */
[----:B------:R-:W-:-:S03]  /*1410*/  UIADD3 UR5, UR4, -UR5, URZ ;  /* 0x8000000504057290 */ /* 0x000fc6000fffe03f */
[----:B------:R-:W-:Y:S01]  /*1420*/  ULDC UR4, c[0x0][0x28c] ;  /* 0x0000a30000047ab9 */ /* 0x000fe20000000800 */
[----:B------:R-:W-:Y:S01]  /*1430*/  ULEA UR5, UR5, UR44, 0xd ;  /* 0x0000002c05057291 */ /* 0x000fe2000f8e683f */
[----:B------:R-:W-:-:S03]  /*1440*/  ISETP.LT.AND P0, PT, RZ, UR4, PT ;  /* 0x00000004ff007c0c */ /* 0x000fc6000bf01270 */
[----:B------:R-:W-:-:S04]  /*1450*/  UIADD3 UR5, UR5, 0x100, URZ ;  /* 0x0000010005057890 */ /* 0x000fc8000fffe03f */
[----:B------:R-:W-:-:S04]  /*1460*/  USHF.R.U32.HI UR5, URZ, 0x4, UR5 ;  /* 0x000000043f057899 */ /* 0x000fc80008011605 */
[----:B------:R-:W-:Y:S02]  /*1470*/  ULOP3.LUT UR48, UR5, 0x3fff, URZ, 0xc0, !UPT ;  /* 0x00003fff05307892 */ /* 0x000fe4000f8ec03f */
[----:B01--45:R-:W-:Y:S10]  /*1480*/  @P0 BRA `(.L_x_17) ;  /* 0x0000000000400947 */ /* 0x033ff40003800000 */
[----:B------:R-:W-:Y:S01]  /*1490*/  MOV R0, 0x0 ;  /* 0x0000000000007802 */ /* 0x000fe20000000f00 */
[----:B------:R-:W-:Y:S01]  /*14a0*/  ULDC.64 UR4, c[0x4][0x68] ;  /* 0x01001a0000047ab9 */ /* 0x000fe20000000a00 */
[----:B------:R-:W-:Y:S01]  /*14b0*/  ULDC.64 UR6, c[0x4][0x8] ;  /* 0x0100020000067ab9 */ /* 0x000fe20000000a00 */
[----:B01----:R-:W-:Y:S01]  /*14c0*/  IMAD.U32 R4, RZ, RZ, UR4 ;  /* 0x00000004ff047e24 */ /* 0x003fe2000f8e00ff */
[----:B------:R0:W1:Y:S01]  /*14d0*/  LDC.64 R14, c[0x4][R0] ;  /* 0x01000000000e7b82 */ /* 0x0000620000000a00 */
[----:B------:R-:W-:Y:S01]  /*14e0*/  IMAD.U32 R5, RZ, RZ, UR5 ;  /* 0x00000005ff057e24 */ /* 0x000fe2000f8e00ff */
[----:B------:R-:W-:Y:S01]  /*14f0*/  ULDC.64 UR4, c[0x4][0x70] ;  /* 0x01001c0000047ab9 */ /* 0x000fe20000000a00 */
[----:B------:R-:W-:Y:S02]  /*1500*/  IMAD.U32 R10, RZ, RZ, UR6 ;  /* 0x00000006ff0a7e24 */ /* 0x000fe4000f8e00ff */
[----:B------:R-:W-:Y:S02]  /*1510*/  IMAD.U32 R6, RZ, RZ, UR4 ;  /* 0x00000004ff067e24 */ /* 0x000fe4000f8e00ff */
[----:B------:R-:W-:-:S02]  /*1520*/  IMAD.U32 R7, RZ, RZ, UR5 ;  /* 0x00000005ff077e24 */ /* 0x000fc4000f8e00ff */
[----:B------:R-:W-:Y:S02]  /*1530*/  IMAD.U32 R11, RZ, RZ, UR7 ;  /* 0x00000007ff0b7e24 */ /* 0x000fe4000f8e00ff */
[----:B------:R-:W-:Y:S02]  /*1540*/  IMAD.MOV.U32 R8, RZ, RZ, 0x1e1 ;  /* 0x000001e1ff087424 */ /* 0x000fe400078e00ff */
[----:B------:R-:W-:Y:S02]  /*1550*/  IMAD.MOV.U32 R12, RZ, RZ, 0x1 ;  /* 0x00000001ff0c7424 */ /* 0x000fe400078e00ff */
[----:B0-----:R-:W-:-:S07]  /*1560*/  IMAD.MOV.U32 R13, RZ, RZ, RZ ;  /* 0x000000ffff0d7224 */ /* 0x001fce00078e00ff */
[----:B------:R-:W-:-:S07]  /*1570*/  LEPC R20, `(.L_x_17) ;  /* 0x000000001014794e */ /* 0x000fce0000000000 */
[----:B-1---5:R-:W-:Y:S05]  /*1580*/  CALL.ABS.NOINC R14 ;  /* 0x000000000e007343 */ /* 0x022fea0003c00000 */
.L_x_17:
[----:B------:R-:W-:-:S05]  /*1590*/  IMAD.U32 R0, RZ, RZ, UR42 ;  /* 0x0000002aff007e24 */ /* 0x000fca000f8e00ff */
[----:B------:R-:W-:-:S13]  /*15a0*/  ISETP.NE.AND P0, PT, R0, 0x3, PT ;  /* 0x000000030000780c */ /* 0x000fda0003f05270 */
[----:B------:R-:W-:Y:S05]  /*15b0*/  @!P0 BRA `(.L_x_18) ;  /* 0x0000000000048947 */ /* 0x000fea0003800000 */
[----:B------:R-:W-:Y:S01]  /*15c0*/  BPT.TRAP 0x1 ;  /* 0x000000040000795c */ /* 0x000fe20000300000 */
.L_x_18:
[----:B------:R-:W-:Y:S02]  /*15d0*/  IMAD.U32 R3, RZ, RZ, UR37 ;  /* 0x00000025ff037e24 */ /* 0x000fe4000f8e00ff */
[----:B------:R-:W-:-:S03]  /*15e0*/  IMAD.U32 R0, RZ, RZ, UR36 ;  /* 0x00000024ff007e24 */ /* 0x000fc6000f8e00ff */
[----:B------:R-:W-:Y:S02]  /*15f0*/  LEA R3, R3, UR44, 0x3 ;  /* 0x0000002c03037c11 */ /* 0x000fe4000f8e18ff */
[----:B------:R-:W-:-:S04]  /*1600*/  SHF.L.U32 R0, R0, 0x1f, RZ ;  /* 0x0000001f00007819 */ /* 0x000fc800000006ff */
[----:B------:R2:W3:Y:S01]  /*1610*/  SYNCS.PHASECHK.TRANS64.TRYWAIT P1, [R3+URZ], R0 ;  /* 0x00000000030075a7 */ /* 0x0004e2000802017f */
[----:B------:R-:W-:Y:S05]  /*1620*/  @!P0 BRA `(.L_x_19) ;  /* 0x0000000000048947 */ /* 0x000fea0003800000 */
[----:B------:R-:W-:Y:S01]  /*1630*/  BPT.TRAP 0x1 ;  /* 0x000000040000795c */ /* 0x000fe20000300000 */
.L_x_19:
[----:B---3--:R-:W-:Y:S05]  /*1640*/  @P1 BRA `(.L_x_20) ;  /* 0x0000000000081947 */ /* 0x008fea0003800000 */
[----:B------:R-:W3:Y:S02]  /*1650*/  SYNCS.PHASECHK.TRANS64.TRYWAIT P1, [R3+URZ], R0 ;  /* 0x00000000030075a7 */ /* 0x000ee4000802017f */
[----:B---3--:R-:W-:Y:S05]  /*1660*/  @!P1 BRA `(.L_x_21) ;  /* 0x000000e0002c9947 */ /* 0x008fea0003800000 */
.L_x_20:
[----:B------:R-:W-:-:S04]  /*1670*/  UISETP.LT.AND UP0, UPT, UR43, 0x1, UPT ;  /* 0x000000012b00788c */ /* 0x000fc8000bf01270 */
[----:B------:R-:W-:-:S06]  /*1680*/  USEL UR4, UR43, 0x1, UP0 ;  /* 0x000000012b047887 */ /* 0x000fcc0008000000 */
[----:B--23--:R-:W-:Y:S01]  /*1690*/  IMAD.U32 R0, RZ, RZ, UR4 ;  /* 0x00000004ff007e24 */ /* 0x00cfe2000f8e00ff */
[----:B------:R-:W-:Y:S05]  /*16a0*/  WARPSYNC.ALL ;  /* 0x0000000000007948 */ /* 0x000fea0003800000 */
[----:B------:R-:W-:-:S04]  /*16b0*/  IADD3 R0, -R0, UR43, RZ ;  /* 0x0000002b00007c10 */ /* 0x000fc8000fffe1ff */
[----:B------:R-:W-:Y:S01]  /*16c0*/  ISETP.GE.AND P1, PT, R0, 0x1, PT ;  /* 0x000000010000780c */ /* 0x000fe20003f26270 */
[----:B------:R-:W-:Y:S01]  /*16d0*/  UIADD3 UR4, UR44, 0x20100, URZ ;  /* 0x000201002c047890 */ /* 0x000fe2000fffe03f */
[----:B------:R-:W-:Y:S01]  /*16e0*/  WARPGROUP.ARRIVE ;  /* 0x00000000000079c5 */ /* 0x000fe20000000000 */
[----:B------:R-:W-:Y:S02]  /*16f0*/  ULOP3.LUT UR24, UR48, 0x10000, URZ, 0xfc, !UPT ;  /* 0x0001000030187892 */ /* 0x000fe4000f8efc3f */
[----:B------:R-:W-:Y:S02]  /*1700*/  USHF.R.U32.HI UR4, URZ, 0x4, UR4 ;  /* 0x000000043f047899 */ /* 0x000fe40008011604 */
[----:B------:R-:W-:Y:S02]  /*1710*/  ULEA UR26, UR37, UR24, 0xb ;  /* 0x00000018251a7291 */ /* 0x000fe4000f8e583f */
[----:B------:R-:W-:Y:S01]  /*1720*/  ULOP3.LUT UR4, UR4, 0x3fff, URZ, 0xc0, !UPT ;  /* 0x00003fff04047892 */ /* 0x000fe2000f8ec03f */
[----:B------:R-:W-:Y:S01]  /*1730*/  UMOV UR5, 0x40000040 ;  /* 0x4000004000057882 */ /* 0x000fe20000000000 */
[----:B------:R-:W-:-:S02]  /*1740*/  UMOV UR7, 0x40000040 ;  /* 0x4000004000077882 */ /* 0x000fc40000000000 */
[----:B------:R-:W-:Y:S01]  /*1750*/  ULOP3.LUT UR25, UR4, 0x10000, URZ, 0xfc, !UPT ;  /* 0x0001000004197892 */ /* 0x000fe2000f8efc3f */
[----:B------:R-:W-:Y:S02]  /*1760*/  UMOV UR9, UR5 ;  /* 0x0000000500097c82 */ /* 0x000fe40008000000 */
[----:B------:R-:W-:Y:S01]  /*1770*/  UMOV UR4, UR26 ;  /* 0x0000001a00047c82 */ /* 0x000fe20008000000 */
[----:B------:R-:W-:Y:S01]  /*1780*/  UIMAD UR27, UR37, 0x500, UR25 ;  /* 0x00000500251b78a4 */ /* 0x000fe2000f8e0219 */
[----:B------:R-:W-:Y:S01]  /*1790*/  UMOV UR8, UR4 ;  /* 0x0000000400087c82 */ /* 0x000fe20008000000 */
[----:B------:R-:W-:Y:S02]  /*17a0*/  UMOV UR11, 0x40000040 ;  /* 0x40000040000b7882 */ /* 0x000fe40000000000 */
[----:B------:R-:W-:Y:S02]  /*17b0*/  UIADD3 UR10, UR27, 0x100, URZ ;  /* 0x000001001b0a7890 */ /* 0x000fe4000fffe03f */
[----:B------:R-:W-:-:S02]  /*17c0*/  UIADD3 UR14, UR27, 0x200, URZ ;  /* 0x000002001b0e7890 */ /* 0x000fc4000fffe03f */
[----:B------:R-:W-:Y:S01]  /*17d0*/  UMOV UR6, UR27 ;  /* 0x0000001b00067c82 */ /* 0x000fe20008000000 */
[----:B------:R-:W-:Y:S01]  /*17e0*/  UMOV UR12, UR4 ;  /* 0x00000004000c7c82 */ /* 0x000fe20008000000 */
[----:B------:R-:W-:Y:S01]  /*17f0*/  HGMMA.64x32x16.F32.BF16 R168, gdesc[UR4], RZ, !UPT, gsb0 ;  /* 0x0060000004a879f0 */ /* 0x000fe2000c0018ff */
[----:B------:R-:W-:Y:S01]  /*1800*/  UMOV UR13, UR5 ;  /* 0x00000005000d7c82 */ /* 0x000fe20008000000 */
[----:B------:R-:W-:Y:S01]  /*1810*/  UMOV UR15, 0x40000040 ;  /* 0x40000040000f7882 */ /* 0x000fe20000000000 */
[----:B------:R-:W-:Y:S01]  /*1820*/  UIADD3 UR18, UR27, 0x300, URZ ;  /* 0x000003001b127890 */ /* 0x000fe2000fffe03f */
[----:B------:R-:W-:Y:S01]  /*1830*/  UMOV UR16, UR4 ;  /* 0x0000000400107c82 */ /* 0x000fe20008000000 */
[----:B------:R-:W-:Y:S01]  /*1840*/  UMOV UR17, UR5 ;  /* 0x0000000500117c82 */ /* 0x000fe20008000000 */
[----:B------:R-:W-:Y:S01]  /*1850*/  UMOV UR19, 0x40000040 ;  /* 0x4000004000137882 */ /* 0x000fe20000000000 */
[----:B------:R-:W-:Y:S01]  /*1860*/  UIADD3 UR22, UR27, 0x400, URZ ;  /* 0x000004001b167890 */ /* 0x000fe2000fffe03f */
[----:B------:R-:W-:Y:S01]  /*1870*/  UMOV UR20, UR4 ;  /* 0x0000000400147c82 */ /* 0x000fe20008000000 */
[----:B------:R-:W-:Y:S01]  /*1880*/  UMOV UR21, UR5 ;  /* 0x0000000500157c82 */ /* 0x000fe20008000000 */
[----:B------:R-:W-:Y:S01]  /*1890*/  UMOV UR23, 0x40000040 ;  /* 0x4000004000177882 */ /* 0x000fe20000000000 */
[----:B------:R-:W-:Y:S01]  /*18a0*/  UIADD3 UR4, UR26, 0x2, URZ ;  /* 0x000000021a047890 */ /* 0x000fe2000fffe03f */
[----:B------:R-:W-:Y:S01]  /*18b0*/  UMOV UR5, 0x40000040 ;  /* 0x4000004000057882 */ /* 0x000fe20000000000 */
[----:B------:R-:W-:-:S02]  /*18c0*/  WARPGROUP.DEPBAR.LE gsb0, 0x0 ;  /* 0x00008000000079c5 */ /* 0x000fc40000010000 */
[----:B------:R-:W-:-:S06]  /*18d0*/  WARPGROUP.ARRIVE ;  /* 0x00000000000079c5 */ /* 0x000fcc0000000000 */
[----:B------:R-:W-:Y:S01]  /*18e0*/  HGMMA.64x32x16.F32.BF16 R136, gdesc[UR8], RZ, !UPT, gsb0 ;  /* 0x00600000088879f0 */ /* 0x000fe2000c0018ff */
[----:B------:R-:W-:Y:S02]  /*18f0*/  UIADD3 UR8, UR26, 0x400, URZ ;  /* 0x000004001a087890 */ /* 0x000fe4000fffe03f */
[----:B------:R-:W-:Y:S02]  /*1900*/  WARPGROUP.DEPBAR.LE gsb0, 0x0 ;  /* 0x00008000000079c5 */ /* 0x000fe40000010000 */
[----:B------:R-:W-:-:S06]  /*1910*/  WARPGROUP.ARRIVE ;  /* 0x00000000000079c5 */ /* 0x000fcc0000000000 */
[----:B------:R-:W-:Y:S03]  /*1920*/  HGMMA.64x32x16.F32.BF16 R104, gdesc[UR12], RZ, !UPT, gsb0 ;  /* 0x006000000c6879f0 */ /* 0x000fe6000c0018ff */
[----:B------:R-:W-:Y:S02]  /*1930*/  WARPGROUP.DEPBAR.LE gsb0, 0x0 ;  /* 0x00008000000079c5 */ /* 0x000fe40000010000 */
[----:B------:R-:W-:-:S06]  /*1940*/  WARPGROUP.ARRIVE ;  /* 0x00000000000079c5 */ /* 0x000fcc0000000000 */
[----:B------:R-:W-:Y:S03]  /*1950*/  HGMMA.64x32x16.F32.BF16 R72, gdesc[UR16], RZ, !UPT, gsb0 ;  /* 0x00600000104879f0 */ /* 0x000fe6000c0018ff */
[----:B------:R-:W-:Y:S02]  /*1960*/  WARPGROUP.DEPBAR.LE gsb0, 0x0 ;  /* 0x00008000000079c5 */ /* 0x000fe40000010000 */
[----:B------:R-:W-:-:S06]  /*1970*/  WARPGROUP.ARRIVE ;  /* 0x00000000000079c5 */ /* 0x000fcc0000000000 */
[----:B------:R-:W-:Y:S01]  /*1980*/  HGMMA.64x32x16.F32.BF16 R40, gdesc[UR20], RZ, !UPT, gsb0 ;  /* 0x00600000142879f0 */ /* 0x000fe2000c0018ff */
[----:B------:R-:W-:Y:S01]  /*1990*/  UMOV UR20, UR8 ;  /* 0x0000000800147c82 */ /* 0x000fe20008000000 */
[----:B------:R-:W-:Y:S01]  /*19a0*/  UMOV UR21, 0x40000040 ;  /* 0x4000004000157882 */ /* 0x000fe20000000000 */
[----:B------:R-:W-:Y:S01]  /*19b0*/  UMOV UR16, UR20 ;  /* 0x0000001400107c82 */ /* 0x000fe20008000000 */
[----:B------:R-:W-:Y:S01]  /*19c0*/  UMOV UR17, UR21 ;  /* 0x0000001500117c82 */ /* 0x000fe20008000000 */
[----:B------:R-:W-:Y:S01]  /*19d0*/  UMOV UR12, UR20 ;  /* 0x00000014000c7c82 */ /* 0x000fe20008000000 */
[----:B------:R-:W-:Y:S01]  /*19e0*/  UMOV UR13, UR21 ;  /* 0x00000015000d7c82 */ /* 0x000fe20008000000 */
[----:B------:R-:W-:Y:S01]  /*19f0*/  UMOV UR8, UR20 ;  /* 0x0000001400087c82 */ /* 0x000fe20008000000 */
[----:B------:R-:W-:Y:S01]  /*1a00*/  UMOV UR9, UR21 ;  /* 0x0000001500097c82 */ /* 0x000fe20008000000 */
[----:B------:R-:W-:Y:S02]  /*1a10*/  WARPGROUP.DEPBAR.LE gsb0, 0x0 ;  /* 0x00008000000079c5 */ /* 0x000fe40000010000 */
[----:B------:R-:W-:-:S06]  /*1a20*/  WARPGROUP.ARRIVE ;  /* 0x00000000000079c5 */ /* 0x000fcc0000000000 */
[----:B------:R-:W-:Y:S01]  /*1a30*/  HGMMA.64x32x16.F32.BF16 R24, gdesc[UR20], RZ, !UPT, gsb0 ;  /* 0x00600000141879f0 */ /* 0x000fe2000c0018ff */
[----:B------:R-:W-:Y:S01]  /*1a40*/  UMOV UR22, UR6 ;  /* 0x0000000600167c82 */ /* 0x000fe20008000000 */
[----:B------:R-:W-:Y:S01]  /*1a50*/  UMOV UR23, UR7 ;  /* 0x0000000700177c82 */ /* 0x000fe20008000000 */
[----:B------:R-:W-:Y:S01]  /*1a60*/  UIADD3 UR6, UR27, 0x2, URZ ;  /* 0x000000021b067890 */ /* 0x000fe2000fffe03f */
[----:B------:R-:W-:Y:S01]  /*1a70*/  UMOV UR7, 0x40000040 ;  /* 0x4000004000077882 */ /* 0x000fe20000000000 */
[----:B------:R-:W-:Y:S02]  /*1a80*/  WARPGROUP.DEPBAR.LE gsb0, 0x0 ;  /* 0x00008000000079c5 */ /* 0x000fe40000010000 */
[----:B------:R-:W-:-:S06]  /*1a90*/  WARPGROUP.ARRIVE ;  /* 0x00000000000079c5 */ /* 0x000fcc0000000000 */
[----:B------:R-:W-:Y:S01]  /*1aa0*/  HGMMA.64x32x16.F32.BF16 R56, gdesc[UR16], RZ, !UPT, gsb0 ;  /* 0x00600000103879f0 */ /* 0x000fe2000c0018ff */
[----:B------:R-:W-:Y:S01]  /*1ab0*/  UIADD3 UR18, UR27, 0x302, URZ ;  /* 0x000003021b127890 */ /* 0x000fe2000fffe03f */
[----:B------:R-:W-:Y:S01]  /*1ac0*/  UMOV UR16, UR4 ;  /* 0x0000000400107c82 */ /* 0x000fe20008000000 */
[----:B------:R-:W-:Y:S01]  /*1ad0*/  UMOV UR17, UR5 ;  /* 0x0000000500117c82 */ /* 0x000fe20008000000 */
        /* <DEDUP_REMOVED lines=24> */
[----:B------:R-:W-:Y:S03]  /*1c60*/  HGMMA.64x32x16.F32.BF16 R168, gdesc[UR4], R168, gsb0 ;  /* 0x0060000004a879f0 */ /* 0x000fe600080018a8 */
[----:B------:R-:W-:Y:S02]  /*1c70*/  WARPGROUP.DEPBAR.LE gsb0, 0x0 ;  /* 0x00008000000079c5 */ /* 0x000fe40000010000 */
[----:B------:R-:W-:-:S06]  /*1c80*/  WARPGROUP.ARRIVE ;  /* 0x00000000000079c5 */ /* 0x000fcc0000000000 */
[----:B------:R-:W-:Y:S01]  /*1c90*/  HGMMA.64x32x16.F32.BF16 R136, gdesc[UR8], R136, gsb0 ;  /* 0x00600000088879f0 */ /* 0x000fe20008001888 */
[----:B------:R-:W-:Y:S02]  /*1ca0*/  UIADD3 UR8, UR26, 0x402, URZ ;  /* 0x000004021a087890 */ /* 0x000fe4000fffe03f */
[----:B------:R-:W-:Y:S02]  /*1cb0*/  WARPGROUP.DEPBAR.LE gsb0, 0x0 ;  /* 0x00008000000079c5 */ /* 0x000fe40000010000 */
[----:B------:R-:W-:-:S06]  /*1cc0*/  WARPGROUP.ARRIVE ;  /* 0x00000000000079c5 */ /* 0x000fcc0000000000 */
[----:B------:R-:W-:Y:S03]  /*1cd0*/  HGMMA.64x32x16.F32.BF16 R104, gdesc[UR12], R104, gsb0 ;  /* 0x006000000c6879f0 */ /* 0x000fe60008001868 */
[----:B------:R-:W-:Y:S02]  /*1ce0*/  WARPGROUP.DEPBAR.LE gsb0, 0x0 ;  /* 0x00008000000079c5 */ /* 0x000fe40000010000 */
[----:B------:R-:W-:-:S06]  /*1cf0*/  WARPGROUP.ARRIVE ;  /* 0x00000000000079c5 */ /* 0x000fcc0000000000 */
[----:B------:R-:W-:Y:S03]  /*1d00*/  HGMMA.64x32x16.F32.BF16 R72, gdesc[UR16], R72, gsb0 ;  /* 0x00600000104879f0 */ /* 0x000fe60008001848 */
[----:B------:R-:W-:Y:S02]  /*1d10*/  WARPGROUP.DEPBAR.LE gsb0, 0x0 ;  /* 0x00008000000079c5 */ /* 0x000fe40000010000 */
[----:B------:R-:W-:-:S06]  /*1d20*/  WARPGROUP.ARRIVE ;  /* 0x00000000000079c5 */ /* 0x000fcc0000000000 */
[----:B------:R-:W-:Y:S01]  /*1d30*/  HGMMA.64x32x16.F32.BF16 R40, gdesc[UR20], R40, gsb0 ;  /* 0x00600000142879f0 */ /* 0x000fe20008001828 */
        /* <DEDUP_REMOVED lines=8> */
[----:B------:R-:W-:Y:S01]  /*1dc0*/  UMOV UR4, UR20 ;  /* 0x0000001400047c82 */ /* 0x000fe20008000000 */
[----:B------:R-:W-:Y:S01]  /*1dd0*/  UMOV UR5, UR21 ;  /* 0x0000001500057c82 */ /* 0x000fe20008000000 */
[----:B------:R-:W-:-:S02]  /*1de0*/  WARPGROUP.DEPBAR.LE gsb0, 0x0 ;  /* 0x00008000000079c5 */ /* 0x000fc40000010000 */
[----:B------:R-:W-:-:S06]  /*1df0*/  WARPGROUP.ARRIVE ;  /* 0x00000000000079c5 */ /* 0x000fcc0000000000 */
[----:B------:R-:W-:Y:S01]  /*1e00*/  HGMMA.64x32x16.F32.BF16 R24, gdesc[UR20], R24, gsb0 ;  /* 0x00600000141879f0 */ /* 0x000fe20008001818 */
[----:B------:R-:W-:Y:S01]  /*1e10*/  UIADD3 UR22, UR27, 0x404, URZ ;  /* 0x000004041b167890 */ /* 0x000fe2000fffe03f */
[----:B------:R-:W-:Y:S01]  /*1e20*/  UMOV UR23, 0x40000040 ;  /* 0x4000004000177882 */ /* 0x000fe20000000000 */
[----:B------:R-:W-:Y:S02]  /*1e30*/  WARPGROUP.DEPBAR.LE gsb0, 0x0 ;  /* 0x00008000000079c5 */ /* 0x000fe40000010000 */
        /* <DEDUP_REMOVED lines=17> */
[----:B------:R-:W-:Y:S02]  /*1f50*/  UIADD3 UR4, UR26, 0x4, URZ ;  /* 0x000000041a047890 */ /* 0x000fe4000fffe03f */
[----:B------:R-:W-:Y:S01]  /*1f60*/  UIADD3 UR6, UR27, 0x4, URZ ;  /* 0x000000041b067890 */ /* 0x000fe2000fffe03f */
[----:B------:R-:W-:Y:S01]  /*1f70*/  UMOV UR5, 0x40000040 ;  /* 0x4000004000057882 */ /* 0x000fe20000000000 */
[----:B------:R-:W-:Y:S01]  /*1f80*/  UMOV UR7, 0x40000040 ;  /* 0x4000004000077882 */ /* 0x000fe20000000000 */
[----:B------:R-:W-:Y:S02]  /*1f90*/  UMOV UR9, UR5 ;  /* 0x0000000500097c82 */ /* 0x000fe40008000000 */
        /* <DEDUP_REMOVED lines=68> */
[----:B------:R-:W-:Y:S01]  /*23e0*/  UIADD3 UR26, UR26, 0x406, URZ ;  /* 0x000004061a1a7890 */ /* 0x000fe2000fffe03f */
[----:B------:R-:W-:-:S02]  /*23f0*/  WARPGROUP.DEPBAR.LE gsb0, 0x0 ;  /* 0x00008000000079c5 */ /* 0x000fc40000010000 */
[----:B------:R-:W-:-:S06]  /*2400*/  WARPGROUP.ARRIVE ;  /* 0x00000000000079c5 */ /* 0x000fcc0000000000 */
[----:B------:R-:W-:Y:S03]  /*2410*/  HGMMA.64x32x16.F32.BF16 R168, gdesc[UR4], R168, gsb0 ;  /* 0x0060000004a879f0 */ /* 0x000fe600080018a8 */
        /* <DEDUP_REMOVED lines=38> */
[----:B------:R-:W-:Y:S05]  /*2680*/  @!P1 BRA `(.L_x_22) ;  /* 0x0000001000809947 */ /* 0x000fea0003800000 */
[----:B------:R-:W-:Y:S01]  /*2690*/  UIADD3 UR28, UR37, 0x1, URZ ;  /* 0x00000001251c7890 */ /* 0x000fe2000fffe03f */
[----:B------:R-:W-:Y:S01]  /*26a0*/  R2UR UR27, R0 ;  /* 0x00000000001b72ca */ /* 0x000fe200000e0000 */
[----:B------:R-:W-:Y:S02]  /*26b0*/  UMOV UR26, UR37 ;  /* 0x00000025001a7c82 */ /* 0x000fe40008000000 */
[----:B------:R-:W-:-:S04]  /*26c0*/  UISETP.NE.AND UP0, UPT, UR28, 0x4, UPT ;  /* 0x000000041c00788c */ /* 0x000fc8000bf05270 */
[----:B------:R-:W-:Y:S02]  /*26d0*/  USEL UR4, URZ, 0x1, UP0 ;  /* 0x000000013f047887 */ /* 0x000fe40008000000 */
[----:B------:R-:W-:Y:S02]  /*26e0*/  USEL UR28, UR28, URZ, UP0 ;  /* 0x0000003f1c1c7287 */ /* 0x000fe40008000000 */
[----:B------:R-:W-:-:S06]  /*26f0*/  ULOP3.LUT UR4, UR36, UR4, URZ, 0x3c, !UPT ;  /* 0x0000000424047292 */ /* 0x000fcc000f8e3c3f */
[----:B01----:R-:W-:-:S07]  /*2700*/  IMAD.U32 R5, RZ, RZ, UR4 ;  /* 0x00000004ff057e24 */ /* 0x003fce000f8e00ff */
.L_x_29:
[----:B------:R-:W-:Y:S05]  /*2710*/  @!P0 BRA `(.L_x_23) ;  /* 0x0000000000048947 */ /* 0x000fea0003800000 */
[----:B------:R-:W-:Y:S01]  /*2720*/  BPT.TRAP 0x1 ;  /* 0x000000040000795c */ /* 0x000fe20000300000 */
.L_x_23:
[----:B------:R-:W-:Y:S01]  /*2730*/  ULEA UR4, UR28, UR44, 0x3 ;  /* 0x0000002c1c047291 */ /* 0x000fe2000f8e183f */
[----:B------:R-:W-:-:S08]  /*2740*/  SHF.L.U32 R3, R5, 0x1f, RZ ;  /* 0x0000001f05037819 */ /* 0x000fd000000006ff */
[----:B------:R0:W1:Y:S01]  /*2750*/  SYNCS.PHASECHK.TRANS64.TRYWAIT P1, [UR4], R3 ;  /* 0x00000003ff0075a7 */ /* 0x0000620008020144 */
[----:B------:R-:W-:Y:S05]  /*2760*/  @!P0 BRA `(.L_x_24) ;  /* 0x0000000000048947 */ /* 0x000fea0003800000 */
[----:B------:R-:W-:Y:S01]  /*2770*/  BPT.TRAP 0x1 ;  /* 0x000000040000795c */ /* 0x000fe20000300000 */
.L_x_24:
[----:B-1----:R-:W-:Y:S05]  /*2780*/  @P1 BRA `(.L_x_25) ;  /* 0x0000000000081947 */ /* 0x002fea0003800000 */
[----:B------:R-:W1:Y:S02]  /*2790*/  SYNCS.PHASECHK.TRANS64.TRYWAIT P1, [UR4], R3 ;  /* 0x00000003ff0075a7 */ /* 0x000e640008020144 */
[----:B-1----:R-:W-:Y:S05]  /*27a0*/  @!P1 BRA `(.L_x_26) ;  /* 0x000000cc00f09947 */ /* 0x002fea0003800000 */
.L_x_25:
[----:B------:R-:W-:Y:S01]  /*27b0*/  ULEA UR29, UR28, UR24, 0xb ;  /* 0x000000181c1d7291 */ /* 0x000fe2000f8e583f */
[----:B------:R-:W-:Y:S01]  /*27c0*/  WARPGROUP.ARRIVE ;  /* 0x00000000000079c5 */ /* 0x000fe20000000000 */
[----:B------:R-:W-:Y:S01]  /*27d0*/  UIMAD UR30, UR28, 0x500, UR25 ;  /* 0x000005001c1e78a4 */ /* 0x000fe2000f8e0219 */
[----:B------:R-:W-:Y:S01]  /*27e0*/  UMOV UR5, 0x40000040 ;  /* 0x4000004000057882 */ /* 0x000fe20000000000 */
[----:B------:R-:W-:Y:S02]  /*27f0*/  UMOV UR7, 0x40000040 ;  /* 0x4000004000077882 */ /* 0x000fe40000000000 */
[----:B------:R-:W-:Y:S01]  /*2800*/  UIADD3 UR10, UR30, 0x100, URZ ;  /* 0x000001001e0a7890 */ /* 0x000fe2000fffe03f */
[----:B------:R-:W-:Y:S02]  /*2810*/  UMOV UR4, UR29 ;  /* 0x0000001d00047c82 */ /* 0x000fe40008000000 */
[----:B------:R-:W-:Y:S01]  /*2820*/  UMOV UR6, UR30 ;  /* 0x0000001e00067c82 */ /* 0x000fe20008000000 */
[----:B------:R-:W-:Y:S01]  /*2830*/  UMOV UR8, UR4 ;  /* 0x0000000400087c82 */ /* 0x000fe20008000000 */
[----:B------:R-:W-:Y:S01]  /*2840*/  HGMMA.64x32x16.F32.BF16 R168, gdesc[UR4], R168, gsb0 ;  /* 0x0060000004a879f0 */ /* 0x000fe200080018a8 */
        /* <DEDUP_REMOVED lines=39> */
[----:B------:R-:W-:Y:S01]  /*2ac0*/  HGMMA.64x32x16.F32.BF16 R24, gdesc[UR20], R24, gsb0 ;  /* 0x00600000141879f0 */ /* 0x000fe20008001818 */
[----:B------:R-:W-:Y:S01]  /*2ad0*/  UMOV UR22, UR6 ;  /* 0x0000000600167c82 */ /* 0x000fe20008000000 */
[----:B------:R-:W-:Y:S01]  /*2ae0*/  UMOV UR23, UR7 ;  /* 0x0000000700177c82 */ /* 0x000fe20008000000 */
[----:B------:R-:W-:Y:S01]  /*2af0*/  UIADD3 UR6, UR30, 0x2, URZ ;  /* 0x000000021e067890 */ /* 0x000fe2000fffe03f */
[----:B------:R-:W-:Y:S01]  /*2b00*/  UMOV UR7, 0x40000040 ;  /* 0x4000004000077882 */ /* 0x000fe20000000000 */
[----:B------:R-:W-:Y:S02]  /*2b10*/  WARPGROUP.DEPBAR.LE gsb0, 0x0 ;  /* 0x00008000000079c5 */ /* 0x000fe40000010000 */
[----:B------:R-:W-:-:S06]  /*2b20*/  WARPGROUP.ARRIVE ;  /* 0x00000000000079c5 */ /* 0x000fcc0000000000 */
[----:B------:R-:W-:Y:S01]  /*2b30*/  HGMMA.64x32x16.F32.BF16 R56, gdesc[UR16], R56, gsb0 ;  /* 0x00600000103879f0 */ /* 0x000fe20008001838 */
[----:B------:R-:W-:Y:S01]  /*2b40*/  UIADD3 UR18, UR30, 0x302, URZ ;  /* 0x000003021e127890 */ /* 0x000fe2000fffe03f */
[----:B------:R-:W-:Y:S01]  /*2b50*/  UMOV UR16, UR4 ;  /* 0x0000000400107c82 */ /* 0x000fe20008000000 */
[----:B------:R-:W-:Y:S01]  /*2b60*/  UMOV UR17, UR5 ;  /* 0x0000000500117c82 */ /* 0x000fe20008000000 */
        /* <DEDUP_REMOVED lines=187> */
[----:B------:R-:W-:Y:S01]  /*3720*/  BPT.TRAP 0x1 ;  /* 0x000000040000795c */ /* 0x000fe20000300000 */
.L_x_27:
[----:B------:R-:W-:Y:S01]  /*3730*/  ISETP.NE.AND P1, PT, R18, RZ, PT ;  /* 0x000000ff1200720c */ /* 0x000fe20003f25270 */
[----:B01----:R-:W-:Y:S01]  /*3740*/  IMAD.U32 R3, RZ, RZ, UR26 ;  /* 0x0000001aff037e24 */ /* 0x003fe2000f8e00ff */
[----:B------:R-:W-:-:S11]  /*3750*/  UISETP.GT.U32.AND UP0, UPT, UR38, 0x1, UPT ;  /* 0x000000012600788c */ /* 0x000fd6000bf04070 */
[----:B------:R-:W-:-:S05]  /*3760*/  @P1 LEA R3, R3, UR44, 0x3 ;  /* 0x0000002c03031c11 */ /* 0x000fca000f8e18ff */
[----:B------:R-:W-:-:S05]  /*3770*/  @P1 VIADD R4, R3, 0x20 ;  /* 0x0000002003041836 */ /* 0x000fca0000000000 */
[----:B------:R-:W-:-:S04]  /*3780*/  @P1 PRMT R4, R19, 0x654, R4 ;  /* 0x0000065413041816 */ /* 0x000fc80000000004 */
[----:B------:R0:W-:Y:S01]  /*3790*/  @P1 SYNCS.ARRIVE.TRANS64.RED.A1T0 RZ, [R4+URZ], RZ ;  /* 0x000000ff04ff19a7 */ /* 0x0001e2000810043f */
[----:B------:R-:W-:-:S13]  /*37a0*/  PLOP3.LUT P1, PT, PT, PT, UP0, 0x80, 0x0 ;  /* 0x000000000000781c */ /* 0x000fda0003f2f008 */
[----:B0-----:R-:W-:Y:S05]  /*37b0*/  @P1 BRA `(.L_x_28) ;  /* 0x0000000000041947 */ /* 0x001fea0003800000 */
[----:B------:R-:W-:Y:S01]  /*37c0*/  BPT.TRAP 0x1 ;  /* 0x000000040000795c */ /* 0x000fe20000300000 */
.L_x_28:
[----:B------:R-:W-:Y:S02]  /*37d0*/  UISETP.GT.AND UP2, UPT, UR27, 0x1, UPT ;  /* 0x000000011b00788c */ /* 0x000fe4000bf44270 */
[----:B------:R-:W-:Y:S02]  /*37e0*/  UIADD3 UR28, UR28, 0x1, URZ ;  /* 0x000000011c1c7890 */ /* 0x000fe4000fffe03f */
[----:B------:R-:W-:Y:S02]  /*37f0*/  UIADD3 UR26, UR26, 0x1, URZ ;  /* 0x000000011a1a7890 */ /* 0x000fe4000fffe03f */
[----:B------:R-:W-:Y:S01]  /*3800*/  PLOP3.LUT P1, PT, PT, PT, UP2, 0x80, 0x0 ;  /* 0x000000000000781c */ /* 0x000fe20003f2f028 */
[----:B------:R-:W-:Y:S02]  /*3810*/  UISETP.NE.AND UP0, UPT, UR28, 0x4, UPT ;  /* 0x000000041c00788c */ /* 0x000fe4000bf05270 */
[----:B------:R-:W-:Y:S02]  /*3820*/  UISETP.NE.AND UP1, UPT, UR26, 0x4, UPT ;  /* 0x000000041a00788c */ /* 0x000fe4000bf25270 */
[----:B------:R-:W-:-:S02]  /*3830*/  USEL UR4, URZ, 0x1, UP0 ;  /* 0x000000013f047887 */ /* 0x000fc40008000000 */
[----:B------:R-:W-:Y:S02]  /*3840*/  UIADD3 UR27, UR27, -0x1, URZ ;  /* 0xffffffff1b1b7890 */ /* 0x000fe4000fffe03f */
[----:B------:R-:W-:Y:S02]  /*3850*/  USEL UR28, UR28, URZ, UP0 ;  /* 0x0000003f1c1c7287 */ /* 0x000fe40008000000 */
[----:B------:R-:W-:Y:S01]  /*3860*/  USEL UR26, UR26, URZ, UP1 ;  /* 0x0000003f1a1a7287 */ /* 0x000fe20008800000 */
[----:B------:R-:W-:Y:S01]  /*3870*/  LOP3.LUT R5, R5, UR4, RZ, 0x3c, !PT ;  /* 0x0000000405057c12 */ /* 0x000fe2000f8e3cff */
[----:B------:R-:W-:Y:S10]  /*3880*/  @P1 BRA `(.L_x_29) ;  /* 0xffffffec00a01947 */ /* 0x000ff4000383ffff */
.L_x_22:
[----:B------:R-:W2:Y:S02]  /*3890*/  LDC R3, c[0x0][0x28c] ;  /* 0x0000a300ff037b82 */ /* 0x000ea40000000800 */
[----:B--2---:R-:W-:-:S13]  /*38a0*/  ISETP.GE.AND P1, PT, R3, 0x1, PT ;  /* 0x000000010300780c */ /* 0x004fda0003f26270 */
[----:B------:R-:W-:Y:S05]  /*38b0*/  @!P1 BRA `(.L_x_30) ;  /* 0x0000000000389947 */ /* 0x000fea0003800000 */
[----:B------:R-:W-:Y:S05]  /*38c0*/  @!P0 BRA `(.L_x_31) ;  /* 0x0000000000048947 */ /* 0x000fea0003800000 */
[----:B------:R-:W-:Y:S01]  /*38d0*/  BPT.TRAP 0x1 ;  /* 0x000000040000795c */ /* 0x000fe20000300000 */
.L_x_31:
[----:B------:R-:W-:Y:S01]  /*38e0*/  ISETP.NE.AND P0, PT, R18, RZ, PT ;  /* 0x000000ff1200720c */ /* 0x000fe20003f05270 */
[----:B------:R-:W-:Y:S01]  /*38f0*/  IMAD.U32 R3, RZ, RZ, UR44 ;  /* 0x0000002cff037e24 */ /* 0x000fe2000f8e00ff */
[----:B------:R-:W-:-:S11]  /*3900*/  UISETP.GT.U32.AND UP0, UPT, UR38, 0x1, UPT ;  /* 0x000000012600788c */ /* 0x000fd6000bf04070 */
[----:B------:R-:W-:-:S04]  /*3910*/  @P0 VIADD R0, R0, UR37 ;  /* 0x0000002500000c36 */ /* 0x000fc80008000000 */
[----:B------:R-:W-:-:S05]  /*3920*/  @P0 IMAD.SHL.U32 R0, R0, 0x8, RZ ;  /* 0x0000000800000824 */ /* 0x000fca00078e00ff */
[----:B------:R-:W-:-:S04]  /*3930*/  @P0 LOP3.LUT R0, R0, 0x18, RZ, 0xc0, !PT ;  /* 0x0000001800000812 */ /* 0x000fc800078ec0ff */
[----:B------:R-:W-:-:S04]  /*3940*/  @P0 IADD3 R0, R3, 0x20, R0 ;  /* 0x0000002003000810 */ /* 0x000fc80007ffe000 */
[----:B------:R-:W-:-:S04]  /*3950*/  @P0 PRMT R0, R19, 0x654, R0 ;  /* 0x0000065413000816 */ /* 0x000fc80000000000 */
[----:B------:R2:W-:Y:S01]  /*3960*/  @P0 SYNCS.ARRIVE.TRANS64.RED.A1T0 RZ, [R0+URZ], RZ ;  /* 0x000000ff00ff09a7 */ /* 0x0005e2000810043f */
[----:B------:R-:W-:-:S13]  /*3970*/  PLOP3.LUT P0, PT, PT, PT, UP0, 0x80, 0x0 ;  /* 0x000000000000781c */ /* 0x000fda0003f0f008 */
[----:B--2---:R-:W-:Y:S05]  /*3980*/  @P0 BRA `(.L_x_30) ;  /* 0x0000000000040947 */ /* 0x004fea0003800000 */
[----:B------:R-:W-:Y:S01]  /*3990*/  BPT.TRAP 0x1 ;  /* 0x000000040000795c */ /* 0x000fe20000300000 */
.L_x_30:
[C---:B------:R-:W-:Y:S01]  /*39a0*/  LOP3.LUT R0, R2.reuse, 0x3, RZ, 0xc0, !PT ;  /* 0x0000000302007812 */ /* 0x040fe200078ec0ff */
[----:B------:R-:W-:Y:S01]  /*39b0*/  IMAD.MOV.U32 R7, RZ, RZ, -0x2 ;  /* 0xfffffffeff077424 */ /* 0x000fe200078e00ff */
[----:B------:R-:W-:Y:S01]  /*39c0*/  ULDC UR11, c[0x0][0x288] ;  /* 0x0000a200000b7ab9 */ /* 0x000fe20000000800 */
[----:B------:R-:W-:Y:S01]  /*39d0*/  UIMAD UR40, UR40, 0xa0, URZ ;  /* 0x000000a0282878a4 */ /* 0x000fe2000f8e023f */
[----:B01----:R-:W-:Y:S01]  /*39e0*/  LOP3.LUT R4, R2, 0x60, RZ, 0xc0, !PT ;  /* 0x0000006002047812 */ /* 0x003fe200078ec0ff */
[----:B------:R-:W-:Y:S01]  /*39f0*/  IMAD R7, R0, R7, UR11 ;  /* 0x0000000b00077e24 */ /* 0x000fe2000f8e0207 */
[--C-:B------:R-:W-:Y:S01]  /*3a00*/  SHF.R.U32.HI R0, RZ, 0x7, R2.reuse ;  /* 0x00000007ff007819 */ /* 0x100fe20000011602 */
[----:B------:R-:W-:Y:S01]  /*3a10*/  UIADD3 UR37, UR43, UR37, URZ ;  /* 0x000000252b257290 */ /* 0x000fe2000fffe03f */
[----:B------:R-:W-:Y:S01]  /*3a20*/  SHF.R.U32.HI R3, RZ, 0x2, R2 ;  /* 0x00000002ff037819 */ /* 0x000fe20000011602 */
[----:B------:R-:W-:Y:S01]  /*3a30*/  UIMAD.WIDE UR6, UR45, 0x100, URZ ;  /* 0x000001002d0678a5 */ /* 0x000fe2000f8e023f */
[----:B------:R-:W-:Y:S01]  /*3a40*/  LOP3.LUT R0, R0, 0x1, RZ, 0xc0, !PT ;  /* 0x0000000100007812 */ /* 0x000fe200078ec0ff */
[----:B------:R-:W-:Y:S01]  /*3a50*/  USHF.L.U32 UR45, UR45, 0x8, URZ ;  /* 0x000000082d2d7899 */ /* 0x000fe2000800063f */
[----:B------:R-:W-:Y:S01]  /*3a60*/  SHF.R.U32.HI R6, RZ, 0x1, R4 ;  /* 0x00000001ff067819 */ /* 0x000fe20000011604 */
[----:B------:R-:W-:Y:S01]  /*3a70*/  UISETP.GE.AND UP2, UPT, UR40, UR11, UPT ;  /* 0x0000000b2800728c */ /* 0x000fe2000bf46270 */
[----:B------:R-:W-:Y:S01]  /*3a80*/  IMAD.SHL.U32 R12, R2, 0x2, RZ ;  /* 0x00000002020c7824 */ /* 0x000fe200078e00ff */
[----:B------:R-:W-:Y:S01]  /*3a90*/  ULDC UR10, c[0x0][0x284] ;  /* 0x0000a100000a7ab9 */ /* 0x000fe20000000800 */
[----:B------:R-:W-:Y:S01]  /*3aa0*/  USHF.R.U32.HI UR4, URZ, 0x2, UR37 ;  /* 0x000000023f047899 */ /* 0x000fe20008011625 */
[----:B------:R-:W-:Y:S01]  /*3ab0*/  IMAD.U32 R13, RZ, RZ, UR40 ;  /* 0x00000028ff0d7e24 */ /* 0x000fe2000f8e00ff */
[----:B------:R-:W-:Y:S01]  /*3ac0*/  UISETP.GE.OR UP2, UPT, UR45, UR10, UP2 ;  /* 0x0000000a2d00728c */ /* 0x000fe20009746670 */
[----:B------:R-:W-:Y:S01]  /*3ad0*/  IMAD.SHL.U32 R4, R0, 0x40, RZ ;  /* 0x0000004000047824 */ /* 0x000fe200078e00ff */
[----:B------:R-:W-:Y:S01]  /*3ae0*/  LOP3.LUT R3, R3, 0x7, RZ, 0xc0, !PT ;  /* 0x0000000703037812 */ /* 0x000fe200078ec0ff */
[----:B------:R-:W-:Y:S01]  /*3af0*/  ULOP3.LUT UR4, UR4, 0x1, URZ, 0xc0, !UPT ;  /* 0x0000000104047892 */ /* 0x000fe2000f8ec03f */
[----:B------:R-:W-:Y:S01]  /*3b00*/  LOP3.LUT R12, R13, 0x6, R12, 0xf8, !PT ;  /* 0x000000060d0c7812 */ /* 0x000fe200078ef80c */
[----:B------:R-:W-:Y:S01]  /*3b10*/  USHF.R.S32.HI UR12, URZ, 0x1f, UR41 ;  /* 0x0000001f3f0c7899 */ /* 0x000fe20008011429 */
[--C-:B------:R-:W-:Y:S01]  /*3b20*/  LOP3.LUT R195, R4, 0x40, R3.reuse, 0xe2, !PT ;  /* 0x0000004004c37812 */ /* 0x100fe200078ee203 */
[----:B------:R-:W-:Y:S01]  /*3b30*/  ULDC.64 UR8, c[0x0][0x5d0] ;  /* 0x0001740000087ab9 */ /* 0x000fe20000000a00 */
[----:B------:R-:W-:Y:S01]  /*3b40*/  UISETP.GT.U32.AND UP0, UPT, UR37, 0x3, UPT ;  /* 0x000000032500788c */ /* 0x000fe2000bf04070 */
[----:B------:R-:W-:Y:S01]  /*3b50*/  IADD3 R3, RZ, -R6, -R3 ;  /* 0x80000006ff037210 */ /* 0x000fe20007ffe803 */
[----:B------:R-:W-:Y:S01]  /*3b60*/  UISETP.NE.U32.AND UP1, UPT, UR4, 0x1, UPT ;  /* 0x000000010400788c */ /* 0x000fe2000bf25070 */
[----:B------:R-:W-:Y:S01]  /*3b70*/  PLOP3.LUT P0, PT, PT, PT, UP2, 0x80, 0x0 ;  /* 0x000000000000781c */ /* 0x000fe20003f0f028 */
[----:B------:R-:W-:Y:S01]  /*3b80*/  UIMAD UR5, UR12, UR8, URZ ;  /* 0x000000080c0572a4 */ /* 0x000fe2000f8e023f */
[--C-:B------:R-:W-:Y:S01]  /*3b90*/  SHF.R.S32.HI R13, RZ, 0x1f, R12.reuse ;  /* 0x0000001fff0d7819 */ /* 0x100fe2000001140c */
[----:B------:R-:W-:Y:S01]  /*3ba0*/  UISETP.LT.U32.AND UP0, UPT, UR43, 0x4, UP0 ;  /* 0x000000042b00788c */ /* 0x000fe20008701070 */
[----:B------:R-:W-:Y:S01]  /*3bb0*/  IMAD.U32 R5, RZ, RZ, UR8 ;  /* 0x00000008ff057e24 */ /* 0x000fe2000f8e00ff */
[----:B------:R-:W-:Y:S01]  /*3bc0*/  UISETP.GT.U32.AND UP1, UPT, UR43, 0x3, !UP1 ;  /* 0x000000032b00788c */ /* 0x000fe2000cf24070 */
[----:B------:R-:W-:Y:S01]  /*3bd0*/  IMAD R3, R0, -0x40, R3 ;  /* 0xffffffc000037824 */ /* 0x000fe200078e0203 */
[----:B------:R-:W-:Y:S01]  /*3be0*/  UIMAD UR5, UR41, UR9, UR5 ;  /* 0x00000009290572a4 */ /* 0x000fe2000f8e0205 */
[----:B------:R-:W-:Y:S01]  /*3bf0*/  IMAD.U32 R0, RZ, RZ, UR10 ;  /* 0x0000000aff007e24 */ /* 0x000fe2000f8e00ff */
[----:B------:R-:W-:Y:S01]  /*3c00*/  USEL UR8, URZ, 0x1, !UP0 ;  /* 0x000000013f087887 */ /* 0x000fe2000c000000 */
[----:B------:R-:W-:Y:S01]  /*3c10*/  IMAD.WIDE.U32 R4, R5, UR41, R12 ;  /* 0x0000002905047c25 */ /* 0x000fe2000f8e000c */
[----:B------:R-:W-:Y:S01]  /*3c20*/  USEL UR4, URZ, 0x1, !UP1 ;  /* 0x000000013f047887 */ /* 0x000fe2000c800000 */
[----:B------:R-:W-:Y:S01]  /*3c30*/  LOP3.LUT R195, R195, UR6, R6, 0xfe, !PT ;  /* 0x00000006c3c37c12 */ /* 0x000fe2000f8efe06 */
[----:B------:R-:W-:Y:S01]  /*3c40*/  ULOP3.LUT UR37, UR37, 0x3, URZ, 0xc0, !UPT ;  /* 0x0000000325257892 */ /* 0x000fe2000f8ec03f */
[----:B------:R-:W-:Y:S01]  /*3c50*/  IADD3 R3, R0, -UR45, R3 ;  /* 0x8000002d00037c10 */ /* 0x000fe2000fffe003 */
[----:B------:R-:W-:Y:S01]  /*3c60*/  ULOP3.LUT UR36, UR4, UR36, UR8, 0x96, !UPT ;  /* 0x0000002404247292 */ /* 0x000fe2000f8e9608 */
[----:B------:R-:W-:Y:S01]  /*3c70*/  VIADD R5, R5, UR5 ;  /* 0x0000000505057c36 */ /* 0x000fe20008000000 */
[----:B------:R-:W-:Y:S01]  /*3c80*/  UMOV UR45, 0xffffffff ;  /* 0xffffffff002d7882 */ /* 0x000fe20000000000 */
[----:B------:R-:W-:Y:S01]  /*3c90*/  VIADD R0, R7, -UR40 ;  /* 0x8000002807007c36 */ /* 0x000fe20008000000 */
[----:B------:R-:W-:Y:S08]  /*3ca0*/  @P0 BRA `(.L_x_32) ;  /* 0x0000009c00240947 */ /* 0x000ff00003800000 */
[----:B-----5:R-:W-:Y:S01]  /*3cb0*/  FSETP.NEU.AND P2, PT, R23, RZ, PT ;  /* 0x000000ff1700720b */ /* 0x020fe20003f4d000 */
[----:B------:R-:W-:Y:S01]  /*3cc0*/  ULDC.64 UR8, c[0x0][0x5c8] ;  /* 0x0001720000087ab9 */ /* 0x000fe20000000a00 */
[----:B------:R-:W-:Y:S01]  /*3cd0*/  ISETP.GT.AND P0, PT, R0, RZ, PT ;  /* 0x000000ff0000720c */ /* 0x000fe20003f04270 */
[----:B------:R-:W-:Y:S01]  /*3ce0*/  UIMAD UR4, UR7, UR8, URZ ;  /* 0x00000008070472a4 */ /* 0x000fe2000f8e023f */
[----:B------:R-:W-:Y:S01]  /*3cf0*/  IMAD.U32 R6, RZ, RZ, UR9 ;  /* 0x00000009ff067e24 */ /* 0x000fe2000f8e00ff */
[----:B------:R-:W-:Y:S01]  /*3d00*/  BSSY B0, `(.L_x_32) ;  /* 0x00009c3000007945 */ /* 0x000fe20003800000 */
[----:B------:R-:W-:Y:S01]  /*3d10*/  IMAD.WIDE.U32 R8, R195, UR8, R4 ;  /* 0x00000008c3087c25 */ /* 0x000fe2000f8e0004 */
[----:B------:R-:W-:-:S03]  /*3d20*/  ISETP.GT.AND P1, PT, R3, RZ, P0 ;  /* 0x000000ff0300720c */ /* 0x000fc60000724270 */
[----:B------:R-:W-:-:S04]  /*3d30*/  IMAD R5, R195, R6, UR4 ;  /* 0x00000004c3057e24 */ /* 0x000fc8000f8e0206 */
[----:B------:R-:W-:Y:S01]  /*3d40*/  IMAD.IADD R197, R9, 0x1, R5 ;  /* 0x0000000109c57824 */ /* 0x000fe200078e0205 */
[----:B------:R-:W-:Y:S06]  /*3d50*/  @!P2 BRA `(.L_x_33) ;  /* 0x0000006c009ca947 */ /* 0x000fec0003800000 */
[----:B------:R-:W0:Y:S01]  /*3d60*/  LDC.64 R20, c[0x0][0x5b8] ;  /* 0x00016e00ff147b82 */ /* 0x000e220000000a00 */
[----:B------:R-:W-:-:S07]  /*3d70*/  ULDC.64 UR4, c[0x0][0x5c0] ;  /* 0x0001700000047ab9 */ /* 0x000fce0000000a00 */
[----:B------:R-:W1:Y:S08]  /*3d80*/  LDC.64 R188, c[0x0][0x5b0] ;  /* 0x00016c00ffbc7b82 */ /* 0x000e700000000a00 */
[----:B------:R-:W2:Y:S01]  /*3d90*/  LDC.64 R14, c[0x0][0x5a8] ;  /* 0x00016a00ff0e7b82 */ /* 0x000ea20000000a00 */
[C---:B0-----:R-:W-:Y:S02]  /*3da0*/  IMAD R4, R20.reuse, UR12, RZ ;  /* 0x0000000c14047c24 */ /* 0x041fe4000f8e02ff */
[----:B------:R-:W-:-:S04]  /*3db0*/  IMAD.WIDE.U32 R184, R20, UR41, R12 ;  /* 0x0000002914b87c25 */ /* 0x000fc8000f8e000c */
[----:B------:R-:W-:Y:S02]  /*3dc0*/  IMAD R21, R21, UR41, R4 ;  /* 0x0000002915157c24 */ /* 0x000fe4000f8e0204 */
[----:B-1----:R-:W-:Y:S02]  /*3dd0*/  IMAD R4, R188, UR7, RZ ;  /* 0x00000007bc047c24 */ /* 0x002fe4000f8e02ff */
[----:B------:R-:W-:Y:S02]  /*3de0*/  IMAD.IADD R187, R185, 0x1, R21 ;  /* 0x00000001b9bb7824 */ /* 0x000fe400078e0215 */
[----:B------:R-:W-:Y:S02]  /*3df0*/  IMAD.MOV.U32 R186, RZ, RZ, R184 ;  /* 0x000000ffffba7224 */ /* 0x000fe400078e00b8 */
[C---:B------:R-:W-:Y:S02]  /*3e00*/  IMAD R193, R195.reuse, R189, R4 ;  /* 0x000000bdc3c17224 */ /* 0x040fe400078e0204 */
[----:B------:R-:W-:-:S04]  /*3e10*/  IMAD.WIDE.U32 R4, R195, R188, R186 ;  /* 0x000000bcc3047225 */ /* 0x000fc800078e00ba */
[----:B------:R-:W-:Y:S01]  /*3e20*/  IMAD.IADD R5, R5, 0x1, R193 ;  /* 0x0000000105057824 */ /* 0x000fe200078e02c1 */
[----:B--2---:R-:W-:-:S04]  /*3e30*/  LEA R10, P2, R4, R14, 0x1 ;  /* 0x0000000e040a7211 */ /* 0x004fc800078408ff */
[----:B------:R-:W-:-:S05]  /*3e40*/  LEA.HI.X R11, R4, R15, R5, 0x1, P2 ;  /* 0x0000000f040b7211 */ /* 0x000fca00010f0c05 */
[----:B------:R-:W2:Y:S01]  /*3e50*/  @P1 LDG.E.LTC128B.U16 R9, desc[UR46][R10.64] ;  /* 0x0000002e0a091981 */ /* 0x000ea2000c1e1520 */
[----:B------:R-:W-:Y:S01]  /*3e60*/  ISETP.GT.AND P5, PT, R0, 0x1, PT ;  /* 0x000000010000780c */ /* 0x000fe20003fa4270 */
[----:B------:R-:W-:Y:S01]  /*3e70*/  IMAD.WIDE.U32 R4, R195, R188, R12 ;  /* 0x000000bcc3047225 */ /* 0x000fe200078e000c */
[----:B------:R-:W-:Y:S01]  /*3e80*/  LOP3.LUT R192, R192, 0xfffffffb, RZ, 0xc0, !PT ;  /* 0xfffffffbc0c07812 */ /* 0x000fe200078ec0ff */
[----:B------:R-:W-:Y:S02]  /*3e90*/  BSSY B1, `(.L_x_34) ;  /* 0x0000015000017945 */ /* 0x000fe40003800000 */
[----:B------:R-:W-:Y:S02]  /*3ea0*/  IMAD.IADD R5, R193, 0x1, R5 ;  /* 0x00000001c1057824 */ /* 0x000fe400078e0205 */
[----:B------:R-:W-:-:S04]  /*3eb0*/  IMAD.WIDE.U32 R190, R20, UR41, R4 ;  /* 0x0000002914be7c25 */ /* 0x000fc8000f8e0004 */
[----:B------:R-:W-:Y:S01]  /*3ec0*/  IMAD.IADD R5, R21, 0x1, R191 ;  /* 0x0000000115057824 */ /* 0x000fe200078e02bf */
[----:B------:R-:W-:Y:S02]  /*3ed0*/  LEA R4, P3, R190, R14, 0x1 ;  /* 0x0000000ebe047211 */ /* 0x000fe400078608ff */
[----:B------:R-:W-:Y:S02]  /*3ee0*/  @P5 LOP3.LUT R192, R192, 0x4, RZ, 0xfc, !PT ;  /* 0x00000004c0c05812 */ /* 0x000fe400078efcff */
[----:B------:R-:W-:Y:S01]  /*3ef0*/  LEA.HI.X R5, R190, R15, R5, 0x1, P3 ;  /* 0x0000000fbe057211 */ /* 0x000fe200018f0c05 */
[C---:B------:R-:W-:Y:S01]  /*3f00*/  IMAD.SHL.U32 R190, R188.reuse, 0x8, RZ ;  /* 0x00000008bcbe7824 */ /* 0x040fe200078e00ff */
[----:B------:R-:W-:Y:S01]  /*3f10*/  SHF.L.U64.HI R191, R188, 0x3, R189 ;  /* 0x00000003bcbf7819 */ /* 0x000fe200000102bd */
[----:B--2---:R-:W-:-:S04]  /*3f20*/  IMAD.U32 R6, R9, 0x10000, RZ ;  /* 0x0001000009067824 */ /* 0x004fc800078e00ff */
[----:B------:R-:W-:Y:S01]  /*3f30*/  FMUL R7, R6, R23 ;  /* 0x0000001706077220 */ /* 0x000fe20000400000 */
[----:B------:R-:W-:-:S03]  /*3f40*/  LEA R6, P2, R8, UR4, 0x1 ;  /* 0x0000000408067c11 */ /* 0x000fc6000f8408ff */
[----:B------:R-:W-:Y:S01]  /*3f50*/  FFMA R168, R168, R22, R7 ;  /* 0x00000016a8a87223 */ /* 0x000fe20000000007 */
[----:B------:R-:W-:Y:S02]  /*3f60*/  LEA.HI.X R7, R8, UR5, R197, 0x1, P2 ;  /* 0x0000000508077c11 */ /* 0x000fe400090f0cc5 */
[----:B------:R-:W-:Y:S02]  /*3f70*/  ISETP.GT.AND P2, PT, R3, RZ, P5 ;  /* 0x000000ff0300720c */ /* 0x000fe40002f44270 */
[----:B------:R-:W-:-:S04]  /*3f80*/  F2FP.BF16.F32.PACK_AB R168, RZ, R168 ;  /* 0x000000a8ffa8723e */ /* 0x000fc800000010ff */
[----:B------:R-:W-:Y:S02]  /*3f90*/  PRMT R8, R168, 0x7610, R8 ;  /* 0x00007610a8087816 */ /* 0x000fe40000000008 */
[----:B------:R-:W-:-:S03]  /*3fa0*/  PRMT R168, R9, 0x7610, R168 ;  /* 0x0000761009a87816 */ /* 0x000fc600000000a8 */
[----:B------:R0:W-:Y:S02]  /*3fb0*/  @P1 STG.E.U16 desc[UR46][R6.64], R8 ;  /* 0x0000000806001986 */ /* 0x0001e4000c10152e */
[----:B------:R-:W-:Y:S05]  /*3fc0*/  @!P2 BRA `(.L_x_35) ;  /* 0x000000000004a947 */ /* 0x000fea0003800000 */
[----:B------:R1:W5:Y:S02]  /*3fd0*/  LDG.E.LTC128B.U16 R168, desc[UR46][R4.64+0x2] ;  /* 0x0000022e04a87981 */ /* 0x000364000c1e1520 */
.L_x_35:
[----:B------:R-:W-:Y:S05]  /*3fe0*/  BSYNC B1 ;  /* 0x0000000000017941 */ /* 0x000fea0003800000 */
.L_x_34:
[----:B-----5:R-:W-:Y:S01]  /*3ff0*/  IMAD.U32 R10, R168, 0x10000, RZ ;  /* 0x00010000a80a7824 */ /* 0x020fe200078e00ff */
[----:B------:R-:W-:Y:S01]  /*4000*/  ISETP.GT.AND P1, PT, R3, 0x8, P0 ;  /* 0x000000080300780c */ /* 0x000fe20000724270 */
[----:B0-----:R-:W-:-:S04]  /*4010*/  IMAD.WIDE.U32 R8, R195, R188, R190 ;  /* 0x000000bcc3087225 */ /* 0x001fc800078e00be */
[----:B------:R-:W-:Y:S01]  /*4020*/  FMUL R10, R10, R23 ;  /* 0x000000170a0a7220 */ /* 0x000fe20000400000 */
[----:B------:R-:W-:Y:S01]  /*4030*/  IMAD.IADD R193, R193, 0x1, R9 ;  /* 0x00000001c1c17824 */ /* 0x000fe200078e0209 */
[----:B------:R-:W-:Y:S02]  /*4040*/  IADD3 R9, P3, R184, R8, RZ ;  /* 0x00000008b8097210 */ /* 0x000fe40007f7e0ff */
[----:B------:R-:W-:-:S03]  /*4050*/  FFMA R169, R169, R22, R10 ;  /* 0x00000016a9a97223 */ /* 0x000fc6000000000a */
[----:B------:R-:W-:Y:S02]  /*4060*/  IMAD.X R194, R193, 0x1, R187, P3 ;  /* 0x00000001c1c27824 */ /* 0x000fe400018e06bb */
[----:B------:R-:W-:Y:S02]  /*4070*/  F2FP.BF16.F32.PACK_AB R169, RZ, R169 ;  /* 0x000000a9ffa9723e */ /* 0x000fe400000010ff */
[----:B------:R-:W-:Y:S02]  /*4080*/  LEA R10, P3, R9, R14, 0x1 ;  /* 0x0000000e090a7211 */ /* 0x000fe400078608ff */
[----:B------:R-:W-:Y:S02]  /*4090*/  PRMT R197, R169, 0x7610, R197 ;  /* 0x00007610a9c57816 */ /* 0x000fe400000000c5 */
[----:B------:R-:W-:-:S03]  /*40a0*/  LEA.HI.X R11, R9, R15, R194, 0x1, P3 ;  /* 0x0000000f090b7211 */ /* 0x000fc600018f0cc2 */
[----:B------:R0:W-:Y:S04]  /*40b0*/  @P2 STG.E.U16 desc[UR46][R6.64+0x2], R197 ;  /* 0x000002c506002986 */ /* 0x0001e8000c10152e */
[----:B------:R2:W3:Y:S01]  /*40c0*/  @P1 LDG.E.LTC128B.U16 R168, desc[UR46][R10.64] ;  /* 0x0000002e0aa81981 */ /* 0x0004e2000c1e1520 */
[----:B------:R-:W-:Y:S01]  /*40d0*/  IADD3 R196, P2, R12, R8, RZ ;  /* 0x000000080cc47210 */ /* 0x000fe20007f5e0ff */
[----:B------:R-:W-:Y:S01]  /*40e0*/  IMAD.U32 R169, RZ, RZ, UR8 ;  /* 0x00000008ffa97e24 */ /* 0x000fe2000f8e00ff */
[----:B------:R-:W-:Y:S01]  /*40f0*/  BSSY B1, `(.L_x_36) ;  /* 0x0000014000017945 */ /* 0x000fe20003800000 */
[----:B------:R-:W-:Y:S02]  /*4100*/  IMAD.U32 R194, RZ, RZ, UR9 ;  /* 0x00000009ffc27e24 */ /* 0x000fe4000f8e00ff */
[----:B------:R-:W-:-:S02]  /*4110*/  IMAD.SHL.U32 R169, R169, 0x10, RZ ;  /* 0x00000010a9a97824 */ /* 0x000fc400078e00ff */
[----:B0-----:R-:W-:Y:S01]  /*4120*/  IMAD.X R197, R13, 0x1, R193, P2 ;  /* 0x000000010dc57824 */ /* 0x001fe200010e06c1 */
[----:B------:R-:W-:Y:S01]  /*4130*/  ISETP.GT.AND P2, PT, R3, 0x8, P5 ;  /* 0x000000080300780c */ /* 0x000fe20002f44270 */
[----:B------:R-:W-:Y:S01]  /*4140*/  IMAD.U32 R193, RZ, RZ, UR8 ;  /* 0x00000008ffc17e24 */ /* 0x000fe2000f8e00ff */
[----:B--2---:R-:W-:Y:S01]  /*4150*/  IADD3 R10, P3, R169, R6, RZ ;  /* 0x00000006a90a7210 */ /* 0x004fe20007f7e0ff */
[----:B------:R-:W-:-:S03]  /*4160*/  IMAD.WIDE.U32 R196, R20, UR41, R196 ;  /* 0x0000002914c47c25 */ /* 0x000fc6000f8e00c4 */
[----:B------:R-:W-:-:S05]  /*4170*/  SHF.L.U64.HI R193, R193, 0x4, R194 ;  /* 0x00000004c1c17819 */ /* 0x000fca00000102c2 */
[----:B------:R-:W-:Y:S02]  /*4180*/  IMAD.X R11, R193, 0x1, R7, P3 ;  /* 0x00000001c10b7824 */ /* 0x000fe400018e0607 */
[----:B---3--:R-:W-:-:S04]  /*4190*/  IMAD.U32 R8, R168, 0x10000, RZ ;  /* 0x00010000a8087824 */ /* 0x008fc800078e00ff */
[----:B------:R-:W-:Y:S01]  /*41a0*/  FMUL R9, R8, R23 ;  /* 0x0000001708097220 */ /* 0x000fe20000400000 */
[----:B------:R-:W-:-:S03]  /*41b0*/  LEA R8, P4, R196, R14, 0x1 ;  /* 0x0000000ec4087211 */ /* 0x000fc600078808ff */
[----:B------:R-:W-:Y:S01]  /*41c0*/  FFMA R9, R170, R22, R9 ;  /* 0x00000016aa097223 */ /* 0x000fe20000000009 */
[----:B------:R-:W-:-:S04]  /*41d0*/  IMAD.IADD R170, R21, 0x1, R197 ;  /* 0x0000000115aa7824 */ /* 0x000fc800078e02c5 */
[----:B------:R-:W-:Y:S02]  /*41e0*/  F2FP.BF16.F32.PACK_AB R194, RZ, R9 ;  /* 0x00000009ffc2723e */ /* 0x000fe400000010ff */
[----:B------:R-:W-:-:S03]  /*41f0*/  LEA.HI.X R9, R196, R15, R170, 0x1, P4 ;  /* 0x0000000fc4097211 */ /* 0x000fc600020f0caa */
[----:B------:R0:W-:Y:S01]  /*4200*/  @P1 STG.E.U16 desc[UR46][R10.64], R194 ;  /* 0x000000c20a001986 */ /* 0x0001e2000c10152e */
[----:B------:R-:W-:Y:S05]  /*4210*/  @!P2 BRA `(.L_x_37) ;  /* 0x000000000004a947 */ /* 0x000fea0003800000 */
[----:B------:R2:W5:Y:S02]  /*4220*/  LDG.E.LTC128B.U16 R168, desc[UR46][R8.64+0x2] ;  /* 0x0000022e08a87981 */ /* 0x000564000c1e1520 */
.L_x_37:
[----:B------:R-:W-:Y:S05]  /*4230*/  BSYNC B1 ;  /* 0x0000000000017941 */ /* 0x000fea0003800000 */
.L_x_36:
[----:B-----5:R-:W-:Y:S01]  /*4240*/  IMAD.U32 R170, R168, 0x10000, RZ ;  /* 0x00010000a8aa7824 */ /* 0x020fe200078e00ff */
[----:B------:R-:W-:Y:S01]  /*4250*/  ISETP.GT.AND P3, PT, R0, 0x8, PT ;  /* 0x000000080000780c */ /* 0x000fe20003f64270 */
[----:B------:R-:W-:Y:S01]  /*4260*/  BSSY B1, `(.L_x_38) ;  /* 0x000000a000017945 */ /* 0x000fe20003800000 */
[----:B------:R-:W-:Y:S01]  /*4270*/  LOP3.LUT R192, R192, 0xfffffffd, RZ, 0xc0, !PT ;  /* 0xfffffffdc0c07812 */ /* 0x000fe200078ec0ff */
[----:B------:R-:W-:Y:S01]  /*4280*/  FMUL R170, R170, R23 ;  /* 0x00000017aaaa7220 */ /* 0x000fe20000400000 */
[----:B------:R-:W-:-:S03]  /*4290*/  ISETP.GT.AND P1, PT, R3, RZ, P3 ;  /* 0x000000ff0300720c */ /* 0x000fc60001f24270 */
[----:B------:R-:W-:-:S05]  /*42a0*/  FFMA R170, R171, R22, R170 ;  /* 0x00000016abaa7223 */ /* 0x000fca00000000aa */
[----:B------:R-:W-:Y:S02]  /*42b0*/  F2FP.BF16.F32.PACK_AB R170, RZ, R170 ;  /* 0x000000aaffaa723e */ /* 0x000fe400000010ff */
[----:B------:R-:W-:-:S03]  /*42c0*/  @P3 LOP3.LUT R192, R192, 0x2, RZ, 0xfc, !PT ;  /* 0x00000002c0c03812 */ /* 0x000fc600078efcff */
[----:B------:R3:W-:Y:S01]  /*42d0*/  @P2 STG.E.U16 desc[UR46][R10.64+0x2], R170 ;  /* 0x000002aa0a002986 */ /* 0x0007e2000c10152e */
[----:B------:R-:W-:Y:S05]  /*42e0*/  @!P1 BRA `(.L_x_39) ;  /* 0x0000000000049947 */ /* 0x000fea0003800000 */
[----:B------:R4:W5:Y:S02]  /*42f0*/  LDG.E.LTC128B.U16 R168, desc[UR46][R4.64+0x10] ;  /* 0x0000102e04a87981 */ /* 0x000964000c1e1520 */
.L_x_39:
[----:B------:R-:W-:Y:S05]  /*4300*/  BSYNC B1 ;  /* 0x0000000000017941 */ /* 0x000fea0003800000 */
.L_x_38:
[----:B---3-5:R-:W-:Y:S01]  /*4310*/  IMAD.U32 R170, R168, 0x10000, RZ ;  /* 0x00010000a8aa7824 */ /* 0x028fe200078e00ff */
        /* <DEDUP_REMOVED lines=11> */
.L_x_41:
[----:B------:R-:W-:Y:S05]  /*43d0*/  BSYNC B1 ;  /* 0x0000000000017941 */ /* 0x000fea0003800000 */
.L_x_40:
[----:B-----5:R-:W-:Y:S01]  /*43e0*/  IMAD.U32 R170, R168, 0x10000, RZ ;  /* 0x00010000a8aa7824 */ /* 0x020fe200078e00ff */
[----:B------:R-:W-:Y:S01]  /*43f0*/  ISETP.GT.AND P1, PT, R3, 0x8, P3 ;  /* 0x000000080300780c */ /* 0x000fe20001f24270 */
[----:B------:R-:W-:Y:S02]  /*4400*/  BSSY B1, `(.L_x_42) ;  /* 0x0000007000017945 */ /* 0x000fe40003800000 */
[----:B------:R-:W-:-:S04]  /*4410*/  FMUL R170, R170, R23 ;  /* 0x00000017aaaa7220 */ /* 0x000fc80000400000 */
[----:B------:R-:W-:-:S05]  /*4420*/  FFMA R170, R173, R22, R170 ;  /* 0x00000016adaa7223 */ /* 0x000fca00000000aa */
[----:B------:R-:W-:-:S05]  /*4430*/  F2FP.BF16.F32.PACK_AB R170, RZ, R170 ;  /* 0x000000aaffaa723e */ /* 0x000fca00000010ff */
[----:B------:R0:W-:Y:S01]  /*4440*/  @P2 STG.E.U16 desc[UR46][R6.64+0x12], R170 ;  /* 0x000012aa06002986 */ /* 0x0001e2000c10152e */
[----:B------:R-:W-:Y:S05]  /*4450*/  @!P1 BRA `(.L_x_43) ;  /* 0x0000000000049947 */ /* 0x000fea0003800000 */
[----:B------:R0:W5:Y:S02]  /*4460*/  LDG.E.LTC128B.U16 R168, desc[UR46][R8.64+0x10] ;  /* 0x0000102e08a87981 */ /* 0x000164000c1e1520 */
.L_x_43:
[----:B------:R-:W-:Y:S05]  /*4470*/  BSYNC B1 ;  /* 0x0000000000017941 */ /* 0x000fea0003800000 */
.L_x_42:
[----:B0----5:R-:W-:Y:S01]  /*4480*/  IMAD.U32 R170, R168, 0x10000, RZ ;  /* 0x00010000a8aa7824 */ /* 0x021fe200078e00ff */
[----:B------:R-:W-:Y:S01]  /*4490*/  ISETP.GT.AND P2, PT, R3, 0x8, P6 ;  /* 0x000000080300780c */ /* 0x000fe20003744270 */
[----:B------:R-:W-:Y:S02]  /*44a0*/  BSSY B1, `(.L_x_44) ;  /* 0x0000007000017945 */ /* 0x000fe40003800000 */
[----:B---3--:R-:W-:-:S04]  /*44b0*/  FMUL R171, R170, R23 ;  /* 0x00000017aaab7220 */ /* 0x008fc80000400000 */
[----:B------:R-:W-:-:S05]  /*44c0*/  FFMA R171, R174, R22, R171 ;  /* 0x00000016aeab7223 */ /* 0x000fca00000000ab */
[----:B------:R-:W-:-:S05]  /*44d0*/  F2FP.BF16.F32.PACK_AB R171, RZ, R171 ;  /* 0x000000abffab723e */ /* 0x000fca00000010ff */
[----:B------:R0:W-:Y:S01]  /*44e0*/  @P1 STG.E.U16 desc[UR46][R10.64+0x10], R171 ;  /* 0x000010ab0a001986 */ /* 0x0001e2000c10152e */
[----:B------:R-:W-:Y:S05]  /*44f0*/  @!P2 BRA `(.L_x_45) ;  /* 0x000000000004a947 */ /* 0x000fea0003800000 */
[----:B------:R3:W5:Y:S02]  /*4500*/  LDG.E.LTC128B.U16 R168, desc[UR46][R8.64+0x12] ;  /* 0x0000122e08a87981 */ /* 0x000764000c1e1520 */
.L_x_45:
[----:B------:R-:W-:Y:S05]  /*4510*/  BSYNC B1 ;  /* 0x0000000000017941 */ /* 0x000fea0003800000 */
.L_x_44:
[----:B-----5:R-:W-:Y:S01]  /*4520*/  IMAD.U32 R170, R168, 0x10000, RZ ;  /* 0x00010000a8aa7824 */ /* 0x020fe200078e00ff */
[----:B------:R-:W-:Y:S01]  /*4530*/  ISETP.GT.AND P4, PT, R0, 0x10, PT ;  /* 0x000000100000780c */ /* 0x000fe20003f84270 */
[----:B------:R-:W-:Y:S02]  /*4540*/  BSSY B1, `(.L_x_46) ;  /* 0x0000008000017945 */ /* 0x000fe40003800000 */
[----:B------:R-:W-:Y:S01]  /*4550*/  FMUL R170, R170, R23 ;  /* 0x00000017aaaa7220 */ /* 0x000fe20000400000 */
[----:B------:R-:W-:-:S03]  /*4560*/  ISETP.GT.AND P1, PT, R3, RZ, P4 ;  /* 0x000000ff0300720c */ /* 0x000fc60002724270 */
[----:B------:R-:W-:-:S05]  /*4570*/  FFMA R170, R175, R22, R170 ;  /* 0x00000016afaa7223 */ /* 0x000fca00000000aa */
[----:B------:R-:W-:-:S05]  /*4580*/  F2FP.BF16.F32.PACK_AB R170, RZ, R170 ;  /* 0x000000aaffaa723e */ /* 0x000fca00000010ff */
[----:B------:R0:W-:Y:S01]  /*4590*/  @P2 STG.E.U16 desc[UR46][R10.64+0x12], R170 ;  /* 0x000012aa0a002986 */ /* 0x0001e2000c10152e */
[----:B------:R-:W-:Y:S05]  /*45a0*/  @!P1 BRA `(.L_x_47) ;  /* 0x0000000000049947 */ /* 0x000fea0003800000 */
[----:B------:R0:W5:Y:S02]  /*45b0*/  LDG.E.LTC128B.U16 R168, desc[UR46][R4.64+0x20] ;  /* 0x0000202e04a87981 */ /* 0x000164000c1e1520 */
.L_x_47:
[----:B------:R-:W-:Y:S05]  /*45c0*/  BSYNC B1 ;  /* 0x0000000000017941 */ /* 0x000fea0003800000 */
.L_x_46:
[----:B0----5:R-:W-:Y:S01]  /*45d0*/  IMAD.U32 R170, R168, 0x10000, RZ ;  /* 0x00010000a8aa7824 */ /* 0x021fe200078e00ff */
[----:B------:R-:W-:Y:S01]  /*45e0*/  ISETP.GT.AND P3, PT, R0, 0x11, PT ;  /* 0x000000110000780c */ /* 0x000fe20003f64270 */
[----:B------:R-:W-:Y:S02]  /*45f0*/  BSSY B1, `(.L_x_48) ;  /* 0x0000008000017945 */ /* 0x000fe40003800000 */
[----:B------:R-:W-:-:S04]  /*4600*/  FMUL R171, R170, R23 ;  /* 0x00000017aaab7220 */ /* 0x000fc80000400000 */
[----:B------:R-:W-:-:S05]  /*4610*/  FFMA R171, R176, R22, R171 ;  /* 0x00000016b0ab7223 */ /* 0x000fca00000000ab */
[----:B------:R-:W-:-:S05]  /*4620*/  F2FP.BF16.F32.PACK_AB R171, RZ, R171 ;  /* 0x000000abffab723e */ /* 0x000fca00000010ff */
[----:B------:R0:W-:Y:S01]  /*4630*/  @P1 STG.E.U16 desc[UR46][R6.64+0x20], R171 ;  /* 0x000020ab06001986 */ /* 0x0001e2000c10152e */
[----:B------:R-:W-:-:S13]  /*4640*/  ISETP.GT.AND P1, PT, R3, RZ, P3 ;  /* 0x000000ff0300720c */ /* 0x000fda0001f24270 */
[----:B0-----:R-:W-:Y:S05]  /*4650*/  @!P1 BRA `(.L_x_49) ;  /* 0x0000000000049947 */ /* 0x001fea0003800000 */
[----:B------:R0:W5:Y:S02]  /*4660*/  LDG.E.LTC128B.U16 R168, desc[UR46][R4.64+0x22] ;  /* 0x0000222e04a87981 */ /* 0x000164000c1e1520 */
.L_x_49:
[----:B------:R-:W-:Y:S05]  /*4670*/  BSYNC B1 ;  /* 0x0000000000017941 */ /* 0x000fea0003800000 */
.L_x_48:
[----:B-----5:R-:W-:Y:S01]  /*4680*/  IMAD.U32 R170, R168, 0x10000, RZ ;  /* 0x00010000a8aa7824 */ /* 0x020fe200078e00ff */
[----:B------:R-:W-:Y:S03]  /*4690*/  BSSY B1, `(.L_x_50) ;  /* 0x0000008000017945 */ /* 0x000fe60003800000 */
[----:B------:R-:W-:-:S04]  /*46a0*/  FMUL R170, R170, R23 ;  /* 0x00000017aaaa7220 */ /* 0x000fc80000400000 */
[----:B------:R-:W-:-:S05]  /*46b0*/  FFMA R170, R177, R22, R170 ;  /* 0x00000016b1aa7223 */ /* 0x000fca00000000aa */
[----:B------:R-:W-:-:S05]  /*46c0*/  F2FP.BF16.F32.PACK_AB R170, RZ, R170 ;  /* 0x000000aaffaa723e */ /* 0x000fca00000010ff */
[----:B------:R0:W-:Y:S01]  /*46d0*/  @P1 STG.E.U16 desc[UR46][R6.64+0x22], R170 ;  /* 0x000022aa06001986 */ /* 0x0001e2000c10152e */
[----:B------:R-:W-:-:S13]  /*46e0*/  ISETP.GT.AND P1, PT, R3, 0x8, P4 ;  /* 0x000000080300780c */ /* 0x000fda0002724270 */
[----:B0-----:R-:W-:Y:S05]  /*46f0*/  @!P1 BRA `(.L_x_51) ;  /* 0x0000000000049947 */ /* 0x001fea0003800000 */
[----:B------:R0:W5:Y:S02]  /*4700*/  LDG.E.LTC128B.U16 R168, desc[UR46][R8.64+0x20] ;  /* 0x0000202e08a87981 */ /* 0x000164000c1e1520 */
.L_x_51:
[----:B------:R-:W-:Y:S05]  /*4710*/  BSYNC B1 ;  /* 0x0000000000017941 */ /* 0x000fea0003800000 */
.L_x_50:
[----:B-----5:R-:W-:Y:S01]  /*4720*/  IMAD.U32 R170, R168, 0x10000, RZ ;  /* 0x00010000a8aa7824 */ /* 0x020fe200078e00ff */
[----:B------:R-:W-:Y:S03]  /*4730*/  BSSY B1, `(.L_x_52) ;  /* 0x000000b000017945 */ /* 0x000fe60003800000 */
[----:B------:R-:W-:-:S04]  /*4740*/  FMUL R171, R170, R23 ;  /* 0x00000017aaab7220 */ /* 0x000fc80000400000 */
[----:B------:R-:W-:-:S05]  /*4750*/  FFMA R171, R178, R22, R171 ;  /* 0x00000016b2ab7223 */ /* 0x000fca00000000ab */
[----:B------:R-:W-:-:S04]  /*4760*/  F2FP.BF16.F32.PACK_AB R171, RZ, R171 ;  /* 0x000000abffab723e */ /* 0x000fc800000010ff */
[----:B------:R-:W-:-:S05]  /*4770*/  PRMT R170, R171, 0x7610, R170 ;  /* 0x00007610abaa7816 */ /* 0x000fca00000000aa */
[----:B------:R0:W-:Y:S01]  /*4780*/  @P1 STG.E.U16 desc[UR46][R10.64+0x20], R170 ;  /* 0x000020aa0a001986 */ /* 0x0001e2000c10152e */
[----:B------:R-:W-:-:S05]  /*4790*/  IADD3 R195, P1, R195, 0x80, RZ ;  /* 0x00000080c3c37810 */ /* 0x000fca0007f3e0ff */
[----:B------:R-:W-:Y:S01]  /*47a0*/  IMAD.X R171, RZ, RZ, UR7, P1 ;  /* 0x00000007ffab7e24 */ /* 0x000fe200088e06ff */
[----:B------:R-:W-:-:S13]  /*47b0*/  ISETP.GT.AND P1, PT, R3, 0x8, P3 ;  /* 0x000000080300780c */ /* 0x000fda0001f24270 */
[----:B0-----:R-:W-:Y:S05]  /*47c0*/  @!P1 BRA `(.L_x_53) ;  /* 0x0000000000049947 */ /* 0x001fea0003800000 */
[----:B------:R0:W5:Y:S02]  /*47d0*/  LDG.E.LTC128B.U16 R168, desc[UR46][R8.64+0x22] ;  /* 0x0000222e08a87981 */ /* 0x000164000c1e1520 */
.L_x_53:
[----:B------:R-:W-:Y:S05]  /*47e0*/  BSYNC B1 ;  /* 0x0000000000017941 */ /* 0x000fea0003800000 */
.L_x_52:
[----:B-----5:R-:W-:Y:S01]  /*47f0*/  IMAD.U32 R170, R168, 0x10000, RZ ;  /* 0x00010000a8aa7824 */ /* 0x020fe200078e00ff */
[----:B------:R-:W-:Y:S01]  /*4800*/  ISETP.GT.AND P2, PT, R0, 0x18, PT ;  /* 0x000000180000780c */ /* 0x000fe20003f44270 */
[-C--:B------:R-:W-:Y:S01]  /*4810*/  IMAD R174, R171, R188.reuse, RZ ;  /* 0x000000bcabae7224 */ /* 0x080fe200078e02ff */
[----:B------:R-:W-:Y:S01]  /*4820*/  BSSY B1, `(.L_x_54) ;  /* 0x0000020000017945 */ /* 0x000fe20003800000 */
[----:B------:R-:W-:Y:S01]  /*4830*/  FMUL R170, R170, R23 ;  /* 0x00000017aaaa7220 */ /* 0x000fe20000400000 */
[----:B------:R-:W-:-:S04]  /*4840*/  IMAD.WIDE.U32 R172, R195, R188, R12 ;  /* 0x000000bcc3ac7225 */ /* 0x000fc800078e000c */
[----:B------:R-:W-:Y:S01]  /*4850*/  FFMA R170, R179, R22, R170 ;  /* 0x00000016b3aa7223 */ /* 0x000fe200000000aa */
[----:B------:R-:W-:-:S04]  /*4860*/  IMAD R177, R195, R189, R174 ;  /* 0x000000bdc3b17224 */ /* 0x000fc800078e02ae */
[----:B------:R-:W-:Y:S01]  /*4870*/  F2FP.BF16.F32.PACK_AB R174, RZ, R170 ;  /* 0x000000aaffae723e */ /* 0x000fe200000010ff */
[----:B------:R-:W-:Y:S02]  /*4880*/  IMAD.IADD R173, R177, 0x1, R173 ;  /* 0x00000001b1ad7824 */ /* 0x000fe400078e02ad */
[----:B------:R-:W-:Y:S01]  /*4890*/  IMAD.WIDE.U32 R170, R195, R188, R186 ;  /* 0x000000bcc3aa7225 */ /* 0x000fe200078e00ba */
[----:B------:R-:W-:-:S03]  /*48a0*/  PRMT R176, R174, 0x7610, R176 ;  /* 0x00007610aeb07816 */ /* 0x000fc600000000b0 */
[----:B------:R-:W-:Y:S02]  /*48b0*/  IMAD.WIDE.U32 R174, R20, UR41, R172 ;  /* 0x0000002914ae7c25 */ /* 0x000fe4000f8e00ac */
[----:B------:R0:W-:Y:S01]  /*48c0*/  @P1 STG.E.U16 desc[UR46][R10.64+0x22], R176 ;  /* 0x000022b00a001986 */ /* 0x0001e2000c10152e */
[----:B------:R-:W-:Y:S01]  /*48d0*/  LEA R172, P1, R170, R14, 0x1 ;  /* 0x0000000eaaac7211 */ /* 0x000fe200078208ff */
[----:B------:R-:W-:Y:S02]  /*48e0*/  IMAD.IADD R171, R171, 0x1, R177 ;  /* 0x00000001abab7824 */ /* 0x000fe400078e02b1 */
[----:B------:R-:W-:-:S03]  /*48f0*/  IMAD.WIDE.U32 R188, R195, R188, R190 ;  /* 0x000000bcc3bc7225 */ /* 0x000fc600078e00be */
[----:B------:R-:W-:Y:S01]  /*4900*/  LEA.HI.X R173, R170, R15, R171, 0x1, P1 ;  /* 0x0000000faaad7211 */ /* 0x000fe200008f0cab */
[----:B------:R-:W-:Y:S01]  /*4910*/  IMAD.IADD R171, R21, 0x1, R175 ;  /* 0x0000000115ab7824 */ /* 0x000fe200078e02af */
[----:B------:R-:W-:Y:S01]  /*4920*/  LEA R170, P1, R174, R14, 0x1 ;  /* 0x0000000eaeaa7211 */ /* 0x000fe200078208ff */
[----:B------:R-:W-:-:S03]  /*4930*/  IMAD.IADD R177, R177, 0x1, R189 ;  /* 0x00000001b1b17824 */ /* 0x000fc600078e02bd */
[----:B------:R-:W-:Y:S02]  /*4940*/  LEA.HI.X R171, R174, R15, R171, 0x1, P1 ;  /* 0x0000000faeab7211 */ /* 0x000fe400008f0cab */
[----:B------:R-:W-:-:S05]  /*4950*/  IADD3 R184, P1, R184, R188, RZ ;  /* 0x000000bcb8b87210 */ /* 0x000fca0007f3e0ff */
[----:B------:R-:W-:Y:S01]  /*4960*/  IMAD.X R186, R177, 0x1, R187, P1 ;  /* 0x00000001b1ba7824 */ /* 0x000fe200008e06bb */
[----:B------:R-:W-:-:S05]  /*4970*/  IADD3 R12, P1, R12, R188, RZ ;  /* 0x000000bc0c0c7210 */ /* 0x000fca0007f3e0ff */
[----:B------:R-:W-:Y:S01]  /*4980*/  IMAD.X R13, R13, 0x1, R177, P1 ;  /* 0x000000010d0d7824 */ /* 0x000fe200008e06b1 */
[----:B------:R-:W-:Y:S01]  /*4990*/  LEA R174, P1, R184, R14, 0x1 ;  /* 0x0000000eb8ae7211 */ /* 0x000fe200078208ff */
[----:B------:R-:W-:-:S03]  /*49a0*/  IMAD.WIDE.U32 R12, R20, UR41, R12 ;  /* 0x00000029140c7c25 */ /* 0x000fc6000f8e000c */
[----:B------:R-:W-:Y:S01]  /*49b0*/  LEA.HI.X R175, R184, R15, R186, 0x1, P1 ;  /* 0x0000000fb8af7211 */ /* 0x000fe200008f0cba */
[----:B------:R-:W-:Y:S01]  /*49c0*/  IMAD.IADD R21, R21, 0x1, R13 ;  /* 0x0000000115157824 */ /* 0x000fe200078e020d */
[----:B------:R-:W-:-:S04]  /*49d0*/  LEA R14, P1, R12, R14, 0x1 ;  /* 0x0000000e0c0e7211 */ /* 0x000fc800078208ff */
[----:B------:R-:W-:Y:S02]  /*49e0*/  LEA.HI.X R15, R12, R15, R21, 0x1, P1 ;  /* 0x0000000f0c0f7211 */ /* 0x000fe400008f0c15 */
[----:B------:R-:W-:-:S13]  /*49f0*/  ISETP.GT.AND P1, PT, R3, RZ, P2 ;  /* 0x000000ff0300720c */ /* 0x000fda0001724270 */
[----:B0-----:R-:W-:Y:S05]  /*4a00*/  @!P1 BRA `(.L_x_55) ;  /* 0x0000000000049947 */ /* 0x001fea0003800000 */
[----:B------:R0:W5:Y:S02]  /*4a10*/  LDG.E.LTC128B.U16 R168, desc[UR46][R4.64+0x30] ;  /* 0x0000302e04a87981 */ /* 0x000164000c1e1520 */
.L_x_55:
[----:B------:R-:W-:Y:S05]  /*4a20*/  BSYNC B1 ;  /* 0x0000000000017941 */ /* 0x000fea0003800000 */
.L_x_54:
[----:B-----5:R-:W-:Y:S01]  /*4a30*/  IMAD.U32 R12, R168, 0x10000, RZ ;  /* 0x00010000a80c7824 */ /* 0x020fe200078e00ff */
[----:B------:R-:W-:Y:S03]  /*4a40*/  BSSY B1, `(.L_x_56) ;  /* 0x0000009000017945 */ /* 0x000fe60003800000 */
[----:B------:R-:W-:-:S04]  /*4a50*/  FMUL R13, R12, R23 ;  /* 0x000000170c0d7220 */ /* 0x000fc80000400000 */
[----:B------:R-:W-:-:S05]  /*4a60*/  FFMA R13, R180, R22, R13 ;  /* 0x00000016b40d7223 */ /* 0x000fca000000000d */
[----:B------:R-:W-:-:S05]  /*4a70*/  F2FP.BF16.F32.PACK_AB R13, RZ, R13 ;  /* 0x0000000dff0d723e */ /* 0x000fca00000010ff */
[----:B------:R0:W-:Y:S01]  /*4a80*/  @P1 STG.E.U16 desc[UR46][R6.64+0x30], R13 ;  /* 0x0000300d06001986 */ /* 0x0001e2000c10152e */
[----:B------:R-:W-:-:S04]  /*4a90*/  ISETP.GT.AND P1, PT, R0, 0x19, PT ;  /* 0x000000190000780c */ /* 0x000fc80003f24270 */
[----:B------:R-:W-:-:S13]  /*4aa0*/  ISETP.GT.AND P5, PT, R3, RZ, P1 ;  /* 0x000000ff0300720c */ /* 0x000fda0000fa4270 */
[----:B0-----:R-:W-:Y:S05]  /*4ab0*/  @!P5 BRA `(.L_x_57) ;  /* 0x000000000004d947 */ /* 0x001fea0003800000 */
[----:B------:R0:W5:Y:S02]  /*4ac0*/  LDG.E.LTC128B.U16 R168, desc[UR46][R4.64+0x32] ;  /* 0x0000322e04a87981 */ /* 0x000164000c1e1520 */
.L_x_57:
[----:B------:R-:W-:Y:S05]  /*4ad0*/  BSYNC B1 ;  /* 0x0000000000017941 */ /* 0x000fea0003800000 */
.L_x_56:
        /* <DEDUP_REMOVED lines=9> */
.L_x_59:
[----:B------:R-:W-:Y:S05]  /*4b70*/  BSYNC B1 ;  /* 0x0000000000017941 */ /* 0x000fea0003800000 */
.L_x_58:
        /* <DEDUP_REMOVED lines=9> */
.L_x_61:
[----:B------:R-:W-:Y:S05]  /*4c10*/  BSYNC B1 ;  /* 0x0000000000017941 */ /* 0x000fea0003800000 */
.L_x_60:
[----:B-----5:R-:W-:Y:S02]  /*4c20*/  IMAD.U32 R12, R168, 0x10000, RZ ;  /* 0x00010000a80c7824 */ /* 0x020fe400078e00ff */
[----:B------:R-:W-:Y:S02]  /*4c30*/  IMAD.U32 R177, RZ, RZ, UR8 ;  /* 0x00000008ffb17e24 */ /* 0x000fe4000f8e00ff */
[----:B------:R-:W-:Y:S01]  /*4c40*/  FMUL R12, R12, R23 ;  /* 0x000000170c0c7220 */ /* 0x000fe20000400000 */
[----:B------:R-:W-:Y:S02]  /*4c50*/  IMAD.U32 R21, RZ, RZ, UR8 ;  /* 0x00000008ff157e24 */ /* 0x000fe4000f8e00ff */
[----:B------:R-:W-:Y:S02]  /*4c60*/  IMAD.SHL.U32 R177, R177, 0x100, RZ ;  /* 0x00000100b1b17824 */ /* 0x000fe400078e00ff */
[----:B------:R-:W-:-:S05]  /*4c70*/  FFMA R12, R183, R22, R12 ;  /* 0x00000016b70c7223 */ /* 0x000fca000000000c */
[----:B------:R-:W-:-:S04]  /*4c80*/  F2FP.BF16.F32.PACK_AB R12, RZ, R12 ;  /* 0x0000000cff0c723e */ /* 0x000fc800000010ff */
[----:B------:R-:W-:Y:S01]  /*4c90*/  PRMT R13, R12, 0x7610, R13 ;  /* 0x000076100c0d7816 */ /* 0x000fe2000000000d */
[----:B------:R-:W-:-:S04]  /*4ca0*/  IMAD.U32 R12, RZ, RZ, UR9 ;  /* 0x00000009ff0c7e24 */ /* 0x000fc8000f8e00ff */
[----:B------:R1:W-:Y:S01]  /*4cb0*/  @P5 STG.E.U16 desc[UR46][R10.64+0x32], R13 ;  /* 0x0000320d0a005986 */ /* 0x0003e2000c10152e */
[----:B------:R-:W-:Y:S02]  /*4cc0*/  SHF.L.U64.HI R21, R21, 0x8, R12 ;  /* 0x0000000815157819 */ /* 0x000fe4000001020c */
[----:B------:R-:W-:-:S05]  /*4cd0*/  IADD3 R12, P5, R177, R6, RZ ;  /* 0x00000006b10c7210 */ /* 0x000fca0007fbe0ff */
[----:B-1----:R-:W-:Y:S01]  /*4ce0*/  IMAD.X R13, R21, 0x1, R7, P5 ;  /* 0x00000001150d7824 */ /* 0x002fe200028e0607 */
[----:B------:R-:W-:-:S13]  /*4cf0*/  ISETP.GT.AND P5, PT, R3, 0x80, P0 ;  /* 0x000000800300780c */ /* 0x000fda00007a4270 */
[----:B------:R-:W2:Y:S01]  /*4d00*/  @P5 LDG.E.LTC128B.U16 R168, desc[UR46][R172.64] ;  /* 0x0000002eaca85981 */ /* 0x000ea2000c1e1520 */
[----:B------:R-:W-:Y:S01]  /*4d10*/  BSSY B1, `(.L_x_62) ;  /* 0x000000a000017945 */ /* 0x000fe20003800000 */
[----:B--2---:R-:W-:-:S04]  /*4d20*/  IMAD.U32 R20, R168, 0x10000, RZ ;  /* 0x00010000a8147824 */ /* 0x004fc800078e00ff */
[----:B------:R-:W-:-:S04]  /*4d30*/  FMUL R179, R20, R23 ;  /* 0x0000001714b37220 */ /* 0x000fc80000400000 */
[----:B------:R-:W-:-:S05]  /*4d40*/  FFMA R179, R152, R22, R179 ;  /* 0x0000001698b37223 */ /* 0x000fca00000000b3 */
[----:B------:R-:W-:-:S05]  /*4d50*/  F2FP.BF16.F32.PACK_AB R179, RZ, R179 ;  /* 0x000000b3ffb3723e */ /* 0x000fca00000010ff */
[----:B------:R1:W-:Y:S01]  /*4d60*/  @P5 STG.E.U16 desc[UR46][R12.64], R179 ;  /* 0x000000b30c005986 */ /* 0x0003e2000c10152e */
[----:B------:R-:W-:-:S04]  /*4d70*/  LOP3.LUT P5, RZ, R192, 0x4, RZ, 0xc0, !PT ;  /* 0x00000004c0ff7812 */ /* 0x000fc800078ac0ff */
[----:B------:R-:W-:-:S13]  /*4d80*/  ISETP.GT.AND P5, PT, R3, 0x80, P5 ;  /* 0x000000800300780c */ /* 0x000fda0002fa4270 */
[----:B-1----:R-:W-:Y:S05]  /*4d90*/  @!P5 BRA `(.L_x_63) ;  /* 0x000000000004d947 */ /* 0x002fea0003800000 */
[----:B------:R1:W5:Y:S02]  /*4da0*/  LDG.E.LTC128B.U16 R168, desc[UR46][R170.64+0x2] ;  /* 0x0000022eaaa87981 */ /* 0x000364000c1e1520 */
.L_x_63:
[----:B------:R-:W-:Y:S05]  /*4db0*/  BSYNC B1 ;  /* 0x0000000000017941 */ /* 0x000fea0003800000 */
.L_x_62:
[----:B-----5:R-:W-:Y:S01]  /*4dc0*/  IMAD.U32 R20, R168, 0x10000, RZ ;  /* 0x00010000a8147824 */ /* 0x020fe200078e00ff */
[----:B------:R-:W-:Y:S01]  /*4dd0*/  ISETP.GT.AND P0, PT, R3, 0x88, P0 ;  /* 0x000000880300780c */ /* 0x000fe20000704270 */
[----:B------:R-:W-:Y:S02]  /*4de0*/  BSSY B1, `(.L_x_64) ;  /* 0x0000009000017945 */ /* 0x000fe40003800000 */
[----:B------:R-:W-:-:S04]  /*4df0*/  FMUL R20, R20, R23 ;  /* 0x0000001714147220 */ /* 0x000fc80000400000 */
[----:B------:R-:W-:-:S05]  /*4e00*/  FFMA R20, R153, R22, R20 ;  /* 0x0000001699147223 */ /* 0x000fca0000000014 */
[----:B------:R-:W-:-:S05]  /*4e10*/  F2FP.BF16.F32.PACK_AB R20, RZ, R20 ;  /* 0x00000014ff14723e */ /* 0x000fca00000010ff */
[----:B------:R2:W-:Y:S01]  /*4e20*/  @P5 STG.E.U16 desc[UR46][R12.64+0x2], R20 ;  /* 0x000002140c005986 */ /* 0x0005e2000c10152e */
[----:B------:R-:W-:-:S05]  /*4e30*/  IADD3 R152, P5, R12, R169, RZ ;  /* 0x000000a90c987210 */ /* 0x000fca0007fbe0ff */
[----:B------:R-:W-:Y:S01]  /*4e40*/  IMAD.X R153, R13, 0x1, R193, P5 ;  /* 0x000000010d997824 */ /* 0x000fe200028e06c1 */
[----:B------:R-:W-:Y:S07]  /*4e50*/  @!P0 BRA `(.L_x_65) ;  /* 0x0000000000048947 */ /* 0x000fee0003800000 */
[----:B------:R0:W5:Y:S02]  /*4e60*/  LDG.E.LTC128B.U16 R168, desc[UR46][R174.64] ;  /* 0x0000002eaea87981 */ /* 0x000164000c1e1520 */
.L_x_65:
[----:B------:R-:W-:Y:S05]  /*4e70*/  BSYNC B1 ;  /* 0x0000000000017941 */ /* 0x000fea0003800000 */
.L_x_64:
[----:B--2--5:R-:W-:Y:S01]  /*4e80*/  IMAD.U32 R20, R168, 0x10000, RZ ;  /* 0x00010000a8147824 */ /* 0x024fe200078e00ff */
[----:B------:R-:W-:Y:S01]  /*4e90*/  LOP3.LUT P5, RZ, R192, 0x4, RZ, 0xc0, !PT ;  /* 0x00000004c0ff7812 */ /* 0x000fe200078ac0ff */
[----:B------:R-:W-:Y:S02]  /*4ea0*/  BSSY B1, `(.L_x_66) ;  /* 0x0000008000017945 */ /* 0x000fe40003800000 */
[----:B------:R-:W-:-:S04]  /*4eb0*/  FMUL R173, R20, R23 ;  /* 0x0000001714ad7220 */ /* 0x000fc80000400000 */
[----:B------:R-:W-:-:S05]  /*4ec0*/  FFMA R173, R154, R22, R173 ;  /* 0x000000169aad7223 */ /* 0x000fca00000000ad */
[----:B------:R-:W-:-:S05]  /*4ed0*/  F2FP.BF16.F32.PACK_AB R173, RZ, R173 ;  /* 0x000000adffad723e */ /* 0x000fca00000010ff */
[----:B------:R2:W-:Y:S01]  /*4ee0*/  @P0 STG.E.U16 desc[UR46][R152.64], R173 ;  /* 0x000000ad98000986 */ /* 0x0005e2000c10152e */
[----:B------:R-:W-:-:S13]  /*4ef0*/  ISETP.GT.AND P0, PT, R3, 0x88, P5 ;  /* 0x000000880300780c */ /* 0x000fda0002f04270 */
[----:B--2---:R-:W-:Y:S05]  /*4f00*/  @!P0 BRA `(.L_x_67) ;  /* 0x0000000000048947 */ /* 0x004fea0003800000 */
[----:B------:R2:W5:Y:S02]  /*4f10*/  LDG.E.LTC128B.U16 R168, desc[UR46][R14.64+0x2] ;  /* 0x0000022e0ea87981 */ /* 0x000564000c1e1520 */
.L_x_67:
[----:B------:R-:W-:Y:S05]  /*4f20*/  BSYNC B1 ;  /* 0x0000000000017941 */ /* 0x000fea0003800000 */
.L_x_66:
[----:B-----5:R-:W-:Y:S01]  /*4f30*/  IMAD.U32 R20, R168, 0x10000, RZ ;  /* 0x00010000a8147824 */ /* 0x020fe200078e00ff */
[----:B------:R-:W-:Y:S01]  /*4f40*/  LOP3.LUT P5, RZ, R192, 0x2, RZ, 0xc0, !PT ;  /* 0x00000002c0ff7812 */ /* 0x000fe200078ac0ff */
[----:B------:R-:W-:Y:S02]  /*4f50*/  BSSY B1, `(.L_x_68) ;  /* 0x0000008000017945 */ /* 0x000fe40003800000 */
[----:B------:R-:W-:-:S04]  /*4f60*/  FMUL R20, R20, R23 ;  /* 0x0000001714147220 */ /* 0x000fc80000400000 */
[----:B------:R-:W-:-:S05]  /*4f70*/  FFMA R20, R155, R22, R20 ;  /* 0x000000169b147223 */ /* 0x000fca0000000014 */
[----:B------:R-:W-:-:S05]  /*4f80*/  F2FP.BF16.F32.PACK_AB R20, RZ, R20 ;  /* 0x00000014ff14723e */ /* 0x000fca00000010ff */
[----:B------:R0:W-:Y:S01]  /*4f90*/  @P0 STG.E.U16 desc[UR46][R152.64+0x2], R20 ;  /* 0x0000021498000986 */ /* 0x0001e2000c10152e */
[----:B------:R-:W-:-:S13]  /*4fa0*/  ISETP.GT.AND P0, PT, R3, 0x80, P5 ;  /* 0x000000800300780c */ /* 0x000fda0002f04270 */
[----:B0-----:R-:W-:Y:S05]  /*4fb0*/  @!P0 BRA `(.L_x_69) ;  /* 0x0000000000048947 */ /* 0x001fea0003800000 */
[----:B------:R0:W5:Y:S02]  /*4fc0*/  LDG.E.LTC128B.U16 R168, desc[UR46][R170.64+0x10] ;  /* 0x0000102eaaa87981 */ /* 0x000164000c1e1520 */
.L_x_69:
[----:B------:R-:W-:Y:S05]  /*4fd0*/  BSYNC B1 ;  /* 0x0000000000017941 */ /* 0x000fea0003800000 */
.L_x_68:
        /* <DEDUP_REMOVED lines=9> */
.L_x_71:
[----:B------:R-:W-:Y:S05]  /*5070*/  BSYNC B1 ;  /* 0x0000000000017941 */ /* 0x000fea0003800000 */
.L_x_70:
        /* <DEDUP_REMOVED lines=9> */
.L_x_73:
[----:B------:R-:W-:Y:S05]  /*5110*/  BSYNC B1 ;  /* 0x0000000000017941 */ /* 0x000fea0003800000 */
.L_x_72:
[----:B0----5:R-:W-:Y:S01]  /*5120*/  IMAD.U32 R20, R168, 0x10000, RZ ;  /* 0x00010000a8147824 */ /* 0x021fe200078e00ff */
        /* <DEDUP_REMOVED lines=8> */
.L_x_75:
[----:B------:R-:W-:Y:S05]  /*51b0*/  BSYNC B1 ;  /* 0x0000000000017941 */ /* 0x000fea0003800000 */
.L_x_74:
        /* <DEDUP_REMOVED lines=9> */
.L_x_77:
[----:B------:R-:W-:Y:S05]  /*5250*/  BSYNC B1 ;  /* 0x0000000000017941 */ /* 0x000fea0003800000 */
.L_x_76:
        /* <DEDUP_REMOVED lines=9> */
.L_x_79:
[----:B------:R-:W-:Y:S05]  /*52f0*/  BSYNC B1 ;  /* 0x0000000000017941 */ /* 0x000fea0003800000 */
.L_x_78:
        /* <DEDUP_REMOVED lines=9> */
.L_x_81:
[----:B------:R-:W-:Y:S05]  /*5390*/  BSYNC B1 ;  /* 0x0000000000017941 */ /* 0x000fea0003800000 */
.L_x_80:
        /* <DEDUP_REMOVED lines=9> */
.L_x_83:
[----:B------:R-:W-:Y:S05]  /*5430*/  BSYNC B1 ;  /* 0x0000000000017941 */ /* 0x000fea0003800000 */
.L_x_82:
        /* <DEDUP_REMOVED lines=9> */
.L_x_85:
[----:B------:R-:W-:Y:S05]  /*54d0*/  BSYNC B1 ;  /* 0x0000000000017941 */ /* 0x000fea0003800000 */
.L_x_84:
        /* <DEDUP_REMOVED lines=9> */
.L_x_87:
[----:B------:R-:W-:Y:S05]  /*5570*/  BSYNC B1 ;  /* 0x0000000000017941 */ /* 0x000fea0003800000 */
.L_x_86:
        /* <DEDUP_REMOVED lines=9> */
.L_x_89:
[----:B------:R-:W-:Y:S05]  /*5610*/  BSYNC B1 ;  /* 0x0000000000017941 */ /* 0x000fea0003800000 */
.L_x_88:
        /* <DEDUP_REMOVED lines=9> */
.L_x_91:
[----:B------:R-:W-:Y:S05]  /*56b0*/  BSYNC B1 ;  /* 0x0000000000017941 */ /* 0x000fea0003800000 */
.L_x_90:
        /* <DEDUP_REMOVED lines=12> */
.L_x_93:
[----:B------:R-:W-:Y:S05]  /*5780*/  BSYNC B1 ;  /* 0x0000000000017941 */ /* 0x000fea0003800000 */
.L_x_92:
[----:B0----5:R-:W-:Y:S01]  /*5790*/  IMAD.U32 R20, R168, 0x10000, RZ ;  /* 0x00010000a8147824 */ /* 0x021fe200078e00ff */
        /* <DEDUP_REMOVED lines=11> */
.L_x_95:
[----:B------:R-:W-:Y:S05]  /*5850*/  BSYNC B1 ;  /* 0x0000000000017941 */ /* 0x000fea0003800000 */
.L_x_94:
        /* <DEDUP_REMOVED lines=9> */
.L_x_97:
[----:B------:R-:W-:Y:S05]  /*58f0*/  BSYNC B1 ;  /* 0x0000000000017941 */ /* 0x000fea0003800000 */
.L_x_96:
        /* <DEDUP_REMOVED lines=9> */
.L_x_99:
[----:B------:R-:W-:Y:S05]  /*5990*/  BSYNC B1 ;  /* 0x0000000000017941 */ /* 0x000fea0003800000 */
.L_x_98:
        /* <DEDUP_REMOVED lines=12> */
.L_x_101:
[----:B------:R-:W-:Y:S05]  /*5a60*/  BSYNC B1 ;  /* 0x0000000000017941 */ /* 0x000fea0003800000 */
.L_x_100:
[----:B0----5:R-:W-:Y:S01]  /*5a70*/  IMAD.U32 R20, R168, 0x10000, RZ ;  /* 0x00010000a8147824 */ /* 0x021fe200078e00ff */
        /* <DEDUP_REMOVED lines=9> */
.L_x_103:
[----:B------:R-:W-:Y:S05]  /*5b10*/  BSYNC B1 ;  /* 0x0000000000017941 */ /* 0x000fea0003800000 */
.L_x_102:
        /* <DEDUP_REMOVED lines=9> */
.L_x_105:
[----:B------:R-:W-:Y:S05]  /*5bb0*/  BSYNC B1 ;  /* 0x0000000000017941 */ /* 0x000fea0003800000 */
.L_x_104:
        /* <DEDUP_REMOVED lines=9> */
.L_x_107:
[----:B------:R-:W-:Y:S05]  /*5c50*/  BSYNC B1 ;  /* 0x0000000000017941 */ /* 0x000fea0003800000 */
.L_x_106:
[----:B-----5:R-:W-:Y:S01]  /*5c60*/  IMAD.U32 R20, R168, 0x10000, RZ ;  /* 0x00010000a8147824 */ /* 0x020fe200078e00ff */
[----:B------:R-:W-:Y:S01]  /*5c70*/  ISETP.GT.AND P3, PT, R0, 0x30, PT ;  /* 0x000000300000780c */ /* 0x000fe20003f64270 */
[----:B------:R-:W-:Y:S02]  /*5c80*/  BSSY B1, `(.L_x_108) ;  /* 0x000000a000017945 */ /* 0x000fe40003800000 */
[----:B------:R-:W-:Y:S01]  /*5c90*/  FMUL R136, R20, R23 ;  /* 0x0000001714887220 */ /* 0x000fe20000400000 */
[----:B------:R-:W-:-:S03]  /*5ca0*/  IADD3 R20, P0, P2, R169, R6, R177 ;  /* 0x00000006a9147210 */ /* 0x000fc60007a1e0b1 */
[----:B------:R-:W-:Y:S01]  /*5cb0*/  FFMA R136, R143, R22, R136 ;  /* 0x000000168f887223 */ /* 0x000fe20000000088 */
[----:B------:R-:W-:Y:S02]  /*5cc0*/  IADD3.X R21, R193, R7, R21, P0, P2 ;  /* 0x00000007c1157210 */ /* 0x000fe400007e4415 */
[----:B------:R-:W-:Y:S02]  /*5cd0*/  ISETP.GT.AND P0, PT, R3, RZ, P3 ;  /* 0x000000ff0300720c */ /* 0x000fe40001f04270 */
[----:B------:R-:W-:-:S05]  /*5ce0*/  F2FP.BF16.F32.PACK_AB R136, RZ, R136 ;  /* 0x00000088ff88723e */ /* 0x000fca00000010ff */
[----:B------:R0:W-:Y:S06]  /*5cf0*/  @P1 STG.E.U16 desc[UR46][R10.64+0x52], R136 ;  /* 0x000052880a001986 */ /* 0x0001ec000c10152e */
[----:B------:R-:W-:Y:S05]  /*5d00*/  @!P0 BRA `(.L_x_109) ;  /* 0x0000000000048947 */ /* 0x000fea0003800000 */
[----:B------:R0:W5:Y:S02]  /*5d10*/  LDG.E.LTC128B.U16 R168, desc[UR46][R4.64+0x60] ;  /* 0x0000602e04a87981 */ /* 0x000164000c1e1520 */
.L_x_109:
[----:B------:R-:W-:Y:S05]  /*5d20*/  BSYNC B1 ;  /* 0x0000000000017941 */ /* 0x000fea0003800000 */
.L_x_108:
        /* <DEDUP_REMOVED lines=10> */
.L_x_111:
[----:B------:R-:W-:Y:S05]  /*5dd0*/  BSYNC B1 ;  /* 0x0000000000017941 */ /* 0x000fea0003800000 */
.L_x_110:
        /* <DEDUP_REMOVED lines=9> */
.L_x_113:
[----:B------:R-:W-:Y:S05]  /*5e70*/  BSYNC B1 ;  /* 0x0000000000017941 */ /* 0x000fea0003800000 */
.L_x_112:
        /* <DEDUP_REMOVED lines=9> */
.L_x_115:
[----:B------:R-:W-:Y:S05]  /*5f10*/  BSYNC B1 ;  /* 0x0000000000017941 */ /* 0x000fea0003800000 */
.L_x_114:
[----:B-----5:R-:W-:Y:S01]  /*5f20*/  IMAD.U32 R136, R168, 0x10000, RZ ;  /* 0x00010000a8887824 */ /* 0x020fe200078e00ff */
[----:B------:R-:W-:Y:S01]  /*5f30*/  ISETP.GT.AND P1, PT, R0, 0x38, PT ;  /* 0x000000380000780c */ /* 0x000fe20003f24270 */
[----:B------:R-:W-:Y:S02]  /*5f40*/  BSSY B1, `(.L_x_116) ;  /* 0x000000b000017945 */ /* 0x000fe40003800000 */
[----:B------:R-:W-:-:S04]  /*5f50*/  FMUL R136, R136, R23 ;  /* 0x0000001788887220 */ /* 0x000fc80000400000 */
[----:B------:R-:W-:-:S05]  /*5f60*/  FFMA R136, R147, R22, R136 ;  /* 0x0000001693887223 */ /* 0x000fca0000000088 */
[----:B------:R-:W-:-:S04]  /*5f70*/  F2FP.BF16.F32.PACK_AB R136, RZ, R136 ;  /* 0x00000088ff88723e */ /* 0x000fc800000010ff */
[----:B------:R-:W-:-:S05]  /*5f80*/  PRMT R137, R136, 0x7610, R137 ;  /* 0x0000761088897816 */ /* 0x000fca0000000089 */
[----:B------:R1:W-:Y:S01]  /*5f90*/  @P0 STG.E.U16 desc[UR46][R10.64+0x62], R137 ;  /* 0x000062890a000986 */ /* 0x0003e2000c10152e */
[----:B------:R-:W-:-:S05]  /*5fa0*/  IADD3 R136, P0, R169, R12, RZ ;  /* 0x0000000ca9887210 */ /* 0x000fca0007f1e0ff */
[----:B-1----:R-:W-:Y:S01]  /*5fb0*/  IMAD.X R137, R193, 0x1, R13, P0 ;  /* 0x00000001c1897824 */ /* 0x002fe200000e060d */
[----:B------:R-:W-:-:S13]  /*5fc0*/  ISETP.GT.AND P0, PT, R3, RZ, P1 ;  /* 0x000000ff0300720c */ /* 0x000fda0000f04270 */
[----:B------:R-:W-:Y:S05]  /*5fd0*/  @!P0 BRA `(.L_x_117) ;  /* 0x0000000000048947 */ /* 0x000fea0003800000 */
[----:B------:R1:W5:Y:S02]  /*5fe0*/  LDG.E.LTC128B.U16 R168, desc[UR46][R4.64+0x70] ;  /* 0x0000702e04a87981 */ /* 0x000364000c1e1520 */
.L_x_117:
[----:B------:R-:W-:Y:S05]  /*5ff0*/  BSYNC B1 ;  /* 0x0000000000017941 */ /* 0x000fea0003800000 */
.L_x_116:
        /* <DEDUP_REMOVED lines=10> */
.L_x_119:
[----:B------:R-:W-:Y:S05]  /*60a0*/  BSYNC B1 ;  /* 0x0000000000017941 */ /* 0x000fea0003800000 */
.L_x_118:
        /* <DEDUP_REMOVED lines=9> */
.L_x_121:
[----:B------:R-:W-:Y:S05]  /*6140*/  BSYNC B1 ;  /* 0x0000000000017941 */ /* 0x000fea0003800000 */
.L_x_120:
        /* <DEDUP_REMOVED lines=9> */
.L_x_123:
[----:B------:R-:W-:Y:S05]  /*61e0*/  BSYNC B1 ;  /* 0x0000000000017941 */ /* 0x000fea0003800000 */
.L_x_122:
[----:B-----5:R-:W-:Y:S01]  /*61f0*/  IMAD.U32 R138, R168, 0x10000, RZ ;  /* 0x00010000a88a7824 */ /* 0x020fe200078e00ff */
[----:B------:R-:W-:Y:S03]  /*6200*/  BSSY B1, `(.L_x_124) ;  /* 0x0000009000017945 */ /* 0x000fe60003800000 */
[----:B------:R-:W-:-:S04]  /*6210*/  FMUL R138, R138, R23 ;  /* 0x000000178a8a7220 */ /* 0x000fc80000400000 */
[----:B------:R-:W-:-:S05]  /*6220*/  FFMA R138, R151, R22, R138 ;  /* 0x00000016978a7223 */ /* 0x000fca000000008a */
[----:B------:R-:W-:-:S05]  /*6230*/  F2FP.BF16.F32.PACK_AB R138, RZ, R138 ;  /* 0x0000008aff8a723e */ /* 0x000fca00000010ff */
[----:B------:R0:W-:Y:S01]  /*6240*/  @P5 STG.E.U16 desc[UR46][R10.64+0x72], R138 ;  /* 0x0000728a0a005986 */ /* 0x0001e2000c10152e */
[----:B------:R-:W-:-:S04]  /*6250*/  LOP3.LUT P5, RZ, R192, 0x1, RZ, 0xc0, !PT ;  /* 0x00000001c0ff7812 */ /* 0x000fc800078ac0ff */
[----:B------:R-:W-:-:S13]  /*6260*/  ISETP.GT.AND P5, PT, R3, 0x80, P5 ;  /* 0x000000800300780c */ /* 0x000fda0002fa4270 */
[----:B0-----:R-:W-:Y:S05]  /*6270*/  @!P5 BRA `(.L_x_125) ;  /* 0x000000000004d947 */ /* 0x001fea0003800000 */
[----:B------:R0:W5:Y:S02]  /*6280*/  LDG.E.LTC128B.U16 R168, desc[UR46][R170.64+0x40] ;  /* 0x0000402eaaa87981 */ /* 0x000164000c1e1520 */
.L_x_125:
[----:B------:R-:W-:Y:S05]  /*6290*/  BSYNC B1 ;  /* 0x0000000000017941 */ /* 0x000fea0003800000 */
.L_x_124:
        /* <DEDUP_REMOVED lines=10> */
.L_x_127:
[----:B------:R-:W-:Y:S05]  /*6340*/  BSYNC B1 ;  /* 0x0000000000017941 */ /* 0x000fea0003800000 */
.L_x_126:
        /* <DEDUP_REMOVED lines=10> */
.L_x_129:
[----:B------:R-:W-:Y:S05]  /*63f0*/  BSYNC B1 ;  /* 0x0000000000017941 */ /* 0x000fea0003800000 */
.L_x_128:
        /* <DEDUP_REMOVED lines=10> */
.L_x_131:
[----:B------:R-:W-:Y:S05]  /*64a0*/  BSYNC B1 ;  /* 0x0000000000017941 */ /* 0x000fea0003800000 */
.L_x_130:
        /* <DEDUP_REMOVED lines=9> */
.L_x_133:
[----:B------:R-:W-:Y:S05]  /*6540*/  BSYNC B1 ;  /* 0x0000000000017941 */ /* 0x000fea0003800000 */
.L_x_132:
        /* <DEDUP_REMOVED lines=9> */
.L_x_135:
[----:B------:R-:W-:Y:S05]  /*65e0*/  BSYNC B1 ;  /* 0x0000000000017941 */ /* 0x000fea0003800000 */
.L_x_134:
        /* <DEDUP_REMOVED lines=9> */
.L_x_137:
[----:B------:R-:W-:Y:S05]  /*6680*/  BSYNC B1 ;  /* 0x0000000000017941 */ /* 0x000fea0003800000 */
.L_x_136:
[----:B0----5:R-:W-:Y:S01]  /*6690*/  IMAD.U32 R20, R168, 0x10000, RZ ;  /* 0x00010000a8147824 */ /* 0x021fe200078e00ff */
[----:B------:R-:W-:Y:S01]  /*66a0*/  ISETP.GT.AND P4, PT, R3, 0x88, P4 ;  /* 0x000000880300780c */ /* 0x000fe20002784270 */
[----:B------:R-:W-:Y:S02]  /*66b0*/  BSSY B1, `(.L_x_138) ;  /* 0x000000a000017945 */ /* 0x000fe40003800000 */
[----:B------:R-:W-:Y:S01]  /*66c0*/  FMUL R21, R20, R23 ;  /* 0x0000001714157220 */ /* 0x000fe20000400000 */
[----:B------:R-:W-:-:S03]  /*66d0*/  IMAD.MOV.U32 R20, RZ, RZ, R136 ;  /* 0x000000ffff147224 */ /* 0x000fc600078e0088 */
[----:B------:R-:W-:-:S05]  /*66e0*/  FFMA R21, R126, R22, R21 ;  /* 0x000000167e157223 */ /* 0x000fca0000000015 */
[----:B------:R-:W-:-:S04]  /*66f0*/  F2FP.BF16.F32.PACK_AB R21, RZ, R21 ;  /* 0x00000015ff15723e */ /* 0x000fc800000010ff */
[----:B------:R-:W-:Y:S01]  /*6700*/  PRMT R120, R21, 0x7610, R120 ;  /* 0x0000761015787816 */ /* 0x000fe20000000078 */
[----:B------:R-:W-:-:S05]  /*6710*/  IMAD.MOV.U32 R21, RZ, RZ, R137 ;  /* 0x000000ffff157224 */ /* 0x000fca00078e0089 */
[----:B------:R0:W-:Y:S01]  /*6720*/  @P6 STG.E.U16 desc[UR46][R20.64+0x50], R120 ;  /* 0x0000507814006986 */ /* 0x0001e2000c10152e */
[----:B------:R-:W-:Y:S05]  /*6730*/  @!P4 BRA `(.L_x_139) ;  /* 0x000000000004c947 */ /* 0x000fea0003800000 */
[----:B------:R0:W5:Y:S02]  /*6740*/  LDG.E.LTC128B.U16 R168, desc[UR46][R14.64+0x52] ;  /* 0x0000522e0ea87981 */ /* 0x000164000c1e1520 */
.L_x_139:
[----:B------:R-:W-:Y:S05]  /*6750*/  BSYNC B1 ;  /* 0x0000000000017941 */ /* 0x000fea0003800000 */
.L_x_138:
        /* <DEDUP_REMOVED lines=9> */
.L_x_141:
[----:B------:R-:W-:Y:S05]  /*67f0*/  BSYNC B1 ;  /* 0x0000000000017941 */ /* 0x000fea0003800000 */
.L_x_140:
        /* <DEDUP_REMOVED lines=9> */
.L_x_143:
[----:B------:R-:W-:Y:S05]  /*6890*/  BSYNC B1 ;  /* 0x0000000000017941 */ /* 0x000fea0003800000 */
.L_x_142:
        /* <DEDUP_REMOVED lines=9> */
.L_x_145:
[----:B------:R-:W-:Y:S05]  /*6930*/  BSYNC B1 ;  /* 0x0000000000017941 */ /* 0x000fea0003800000 */
.L_x_144:
        /* <DEDUP_REMOVED lines=9> */
.L_x_147:
[----:B------:R-:W-:Y:S05]  /*69d0*/  BSYNC B1 ;  /* 0x0000000000017941 */ /* 0x000fea0003800000 */
.L_x_146:
        /* <DEDUP_REMOVED lines=9> */
.L_x_149:
[----:B------:R-:W-:Y:S05]  /*6a70*/  BSYNC B1 ;  /* 0x0000000000017941 */ /* 0x000fea0003800000 */
.L_x_148:
        /* <DEDUP_REMOVED lines=9> */
.L_x_151:
[----:B------:R-:W-:Y:S05]  /*6b10*/  BSYNC B1 ;  /* 0x0000000000017941 */ /* 0x000fea0003800000 */
.L_x_150:
        /* <DEDUP_REMOVED lines=9> */
.L_x_153:
[----:B------:R-:W-:Y:S05]  /*6bb0*/  BSYNC B1 ;  /* 0x0000000000017941 */ /* 0x000fea0003800000 */
.L_x_152:
        /* <DEDUP_REMOVED lines=9> */
.L_x_155:
[----:B------:R-:W-:Y:S05]  /*6c50*/  BSYNC B1 ;  /* 0x0000000000017941 */ /* 0x000fea0003800000 */
.L_x_154:
[----:B-----5:R-:W-:Y:S01]  /*6c60*/  IMAD.U32 R120, R168, 0x10000, RZ ;  /* 0x00010000a8787824 */ /* 0x020fe200078e00ff */
[----:B------:R-:W-:Y:S01]  /*6c70*/  ISETP.GT.AND P3, PT, R0, 0x40, PT ;  /* 0x000000400000780c */ /* 0x000fe20003f64270 */
[----:B------:R-:W-:Y:S02]  /*6c80*/  BSSY B1, `(.L_x_156) ;  /* 0x0000009000017945 */ /* 0x000fe40003800000 */
[----:B------:R-:W-:Y:S01]  /*6c90*/  FMUL R120, R120, R23 ;  /* 0x0000001778787220 */ /* 0x000fe20000400000 */
[----:B------:R-:W-:Y:S02]  /*6ca0*/  ISETP.GT.AND P1, PT, R3, RZ, P3 ;  /* 0x000000ff0300720c */ /* 0x000fe40001f24270 */
[----:B------:R-:W-:Y:S01]  /*6cb0*/  P2R R122, PR, RZ, 0x8 ;  /* 0x00000008ff7a7803 */ /* 0x000fe20000000000 */
[----:B------:R-:W-:-:S05]  /*6cc0*/  FFMA R120, R135, R22, R120 ;  /* 0x0000001687787223 */ /* 0x000fca0000000078 */
[----:B------:R-:W-:-:S05]  /*6cd0*/  F2FP.BF16.F32.PACK_AB R120, RZ, R120 ;  /* 0x00000078ff78723e */ /* 0x000fca00000010ff */
[----:B------:R0:W-:Y:S01]  /*6ce0*/  @P0 STG.E.U16 desc[UR46][R20.64+0x72], R120 ;  /* 0x0000727814000986 */ /* 0x0001e2000c10152e */
[----:B------:R-:W-:Y:S05]  /*6cf0*/  @!P1 BRA `(.L_x_157) ;  /* 0x0000000000049947 */ /* 0x000fea0003800000 */
[----:B------:R0:W5:Y:S02]  /*6d00*/  LDG.E.LTC128B.U16 R168, desc[UR46][R4.64+0x80] ;  /* 0x0000802e04a87981 */ /* 0x000164000c1e1520 */
.L_x_157:
[----:B------:R-:W-:Y:S05]  /*6d10*/  BSYNC B1 ;  /* 0x0000000000017941 */ /* 0x000fea0003800000 */
.L_x_156:
[----:B0----5:R-:W-:Y:S01]  /*6d20*/  IMAD.U32 R120, R168, 0x10000, RZ ;  /* 0x00010000a8787824 */ /* 0x021fe200078e00ff */
        /* <DEDUP_REMOVED lines=10> */
.L_x_159:
[----:B------:R-:W-:Y:S05]  /*6dd0*/  BSYNC B1 ;  /* 0x0000000000017941 */ /* 0x000fea0003800000 */
.L_x_158:
        /* <DEDUP_REMOVED lines=9> */
.L_x_161:
[----:B------:R-:W-:Y:S05]  /*6e70*/  BSYNC B1 ;  /* 0x0000000000017941 */ /* 0x000fea0003800000 */
.L_x_160:
        /* <DEDUP_REMOVED lines=9> */
.L_x_163:
[----:B------:R-:W-:Y:S05]  /*6f10*/  BSYNC B1 ;  /* 0x0000000000017941 */ /* 0x000fea0003800000 */
.L_x_162:
[----:B-----5:R-:W-:Y:S01]  /*6f20*/  IMAD.U32 R104, R168, 0x10000, RZ ;  /* 0x00010000a8687824 */ /* 0x020fe200078e00ff */
[----:B------:R-:W-:Y:S01]  /*6f30*/  ISETP.GT.AND P6, PT, R0, 0x48, PT ;  /* 0x000000480000780c */ /* 0x000fe20003fc4270 */
[----:B------:R-:W-:Y:S02]  /*6f40*/  BSSY B1, `(.L_x_164) ;  /* 0x0000009000017945 */ /* 0x000fe40003800000 */
[----:B------:R-:W-:Y:S01]  /*6f50*/  FMUL R104, R104, R23 ;  /* 0x0000001768687220 */ /* 0x000fe20000400000 */
[----:B------:R-:W-:Y:S02]  /*6f60*/  ISETP.GT.AND P1, PT, R3, RZ, P6 ;  /* 0x000000ff0300720c */ /* 0x000fe40003724270 */
[----:B0-----:R-:W-:Y:S01]  /*6f70*/  P2R R105, PR, RZ, 0x40 ;  /* 0x00000040ff697803 */ /* 0x001fe20000000000 */
[----:B------:R-:W-:-:S05]  /*6f80*/  FFMA R104, R107, R22, R104 ;  /* 0x000000166b687223 */ /* 0x000fca0000000068 */
[----:B------:R-:W-:-:S05]  /*6f90*/  F2FP.BF16.F32.PACK_AB R104, RZ, R104 ;  /* 0x00000068ff68723e */ /* 0x000fca00000010ff */
[----:B------:R0:W-:Y:S01]  /*6fa0*/  @P0 STG.E.U16 desc[UR46][R10.64+0x82], R104 ;  /* 0x000082680a000986 */ /* 0x0001e2000c10152e */
[----:B------:R-:W-:Y:S05]  /*6fb0*/  @!P1 BRA `(.L_x_165) ;  /* 0x0000000000049947 */ /* 0x000fea0003800000 */
[----:B------:R0:W5:Y:S02]  /*6fc0*/  LDG.E.LTC128B.U16 R168, desc[UR46][R4.64+0x90] ;  /* 0x0000902e04a87981 */ /* 0x000164000c1e1520 */
.L_x_165:
[----:B------:R-:W-:Y:S05]  /*6fd0*/  BSYNC B1 ;  /* 0x0000000000017941 */ /* 0x000fea0003800000 */
.L_x_164:
        /* <DEDUP_REMOVED lines=10> */
.L_x_167:
[----:B------:R-:W-:Y:S05]  /*7080*/  BSYNC B1 ;  /* 0x0000000000017941 */ /* 0x000fea0003800000 */
.L_x_166:
        /* <DEDUP_REMOVED lines=9> */
.L_x_169:
[----:B------:R-:W-:Y:S05]  /*7120*/  BSYNC B1 ;  /* 0x0000000000017941 */ /* 0x000fea0003800000 */
.L_x_168:
        /* <DEDUP_REMOVED lines=9> */
.L_x_171:
[----:B------:R-:W-:Y:S05]  /*71c0*/  BSYNC B1 ;  /* 0x0000000000017941 */ /* 0x000fea0003800000 */
.L_x_170:
        /* <DEDUP_REMOVED lines=10> */
.L_x_173:
[----:B------:R-:W-:Y:S05]  /*7270*/  BSYNC B1 ;  /* 0x0000000000017941 */ /* 0x000fea0003800000 */
.L_x_172:
        /* <DEDUP_REMOVED lines=10> */
.L_x_175:
[----:B------:R-:W-:Y:S05]  /*7320*/  BSYNC B1 ;  /* 0x0000000000017941 */ /* 0x000fea0003800000 */
.L_x_174:
        /* <DEDUP_REMOVED lines=9> */
.L_x_177:
[----:B------:R-:W-:Y:S05]  /*73c0*/  BSYNC B1 ;  /* 0x0000000000017941 */ /* 0x000fea0003800000 */
.L_x_176:
        /* <DEDUP_REMOVED lines=9> */
.L_x_179:
[----:B------:R-:W-:Y:S05]  /*7460*/  BSYNC B1 ;  /* 0x0000000000017941 */ /* 0x000fea0003800000 */
.L_x_178:
[----:B-----5:R-:W-:Y:S01]  /*7470*/  IMAD.U32 R104, R168, 0x10000, RZ ;  /* 0x00010000a8687824 */ /* 0x020fe200078e00ff */
        /* <DEDUP_REMOVED lines=9> */
.L_x_181:
[----:B------:R-:W-:Y:S05]  /*7510*/  BSYNC B1 ;  /* 0x0000000000017941 */ /* 0x000fea0003800000 */
.L_x_180:
        /* <DEDUP_REMOVED lines=10> */
.L_x_183:
[----:B------:R-:W-:Y:S05]  /*75c0*/  BSYNC B1 ;  /* 0x0000000000017941 */ /* 0x000fea0003800000 */
.L_x_182:
        /* <DEDUP_REMOVED lines=9> */
.L_x_185:
[----:B------:R-:W-:Y:S05]  /*7660*/  BSYNC B1 ;  /* 0x0000000000017941 */ /* 0x000fea0003800000 */
.L_x_184:
        /* <DEDUP_REMOVED lines=9> */
.L_x_187:
[----:B------:R-:W-:Y:S05]  /*7700*/  BSYNC B1 ;  /* 0x0000000000017941 */ /* 0x000fea0003800000 */
.L_x_186:
[----:B-----5:R-:W-:Y:S01]  /*7710*/  IMAD.U32 R104, R168, 0x10000, RZ ;  /* 0x00010000a8687824 */ /* 0x020fe200078e00ff */
[----:B------:R-:W-:Y:S03]  /*7720*/  BSSY B1, `(.L_x_188) ;  /* 0x0000009000017945 */ /* 0x000fe60003800000 */
[----:B------:R-:W-:-:S04]  /*7730*/  FMUL R104, R104, R23 ;  /* 0x0000001768687220 */ /* 0x000fc80000400000 */
[----:B------:R-:W-:-:S05]  /*7740*/  FFMA R104, R119, R22, R104 ;  /* 0x0000001677687223 */ /* 0x000fca0000000068 */
[----:B------:R-:W-:-:S05]  /*7750*/  F2FP.BF16.F32.PACK_AB R104, RZ, R104 ;  /* 0x00000068ff68723e */ /* 0x000fca00000010ff */
[----:B------:R0:W-:Y:S01]  /*7760*/  @P5 STG.E.U16 desc[UR46][R10.64+0xb2], R104 ;  /* 0x0000b2680a005986 */ /* 0x0001e2000c10152e */
[----:B------:R-:W-:-:S04]  /*7770*/  ISETP.NE.AND P5, PT, R122, RZ, PT ;  /* 0x000000ff7a00720c */ /* 0x000fc80003fa5270 */
[----:B------:R-:W-:-:S13]  /*7780*/  ISETP.GT.AND P5, PT, R3, 0x80, P5 ;  /* 0x000000800300780c */ /* 0x000fda0002fa4270 */
[----:B0-----:R-:W-:Y:S05]  /*7790*/  @!P5 BRA `(.L_x_189) ;  /* 0x000000000004d947 */ /* 0x001fea0003800000 */
[----:B------:R0:W5:Y:S02]  /*77a0*/  LDG.E.LTC128B.U16 R168, desc[UR46][R170.64+0x80] ;  /* 0x0000802eaaa87981 */ /* 0x000164000c1e1520 */
.L_x_189:
[----:B------:R-:W-:Y:S05]  /*77b0*/  BSYNC B1 ;  /* 0x0000000000017941 */ /* 0x000fea0003800000 */
.L_x_188:
        /* <DEDUP_REMOVED lines=10> */
.L_x_191:
[----:B------:R-:W-:Y:S05]  /*7860*/  BSYNC B1 ;  /* 0x0000000000017941 */ /* 0x000fea0003800000 */
.L_x_190:
        /* <DEDUP_REMOVED lines=10> */
.L_x_193:
[----:B------:R-:W-:Y:S05]  /*7910*/  BSYNC B1 ;  /* 0x0000000000017941 */ /* 0x000fea0003800000 */
.L_x_192:
        /* <DEDUP_REMOVED lines=10> */
.L_x_195:
[----:B------:R-:W-:Y:S05]  /*79c0*/  BSYNC B1 ;  /* 0x0000000000017941 */ /* 0x000fea0003800000 */
.L_x_194:
        /* <DEDUP_REMOVED lines=9> */
.L_x_197:
[----:B------:R-:W-:Y:S05]  /*7a60*/  BSYNC B1 ;  /* 0x0000000000017941 */ /* 0x000fea0003800000 */
.L_x_196:
        /* <DEDUP_REMOVED lines=9> */
.L_x_199:
[----:B------:R-:W-:Y:S05]  /*7b00*/  BSYNC B1 ;  /* 0x0000000000017941 */ /* 0x000fea0003800000 */
.L_x_198:
        /* <DEDUP_REMOVED lines=9> */
.L_x_201:
[----:B------:R-:W-:Y:S05]  /*7ba0*/  BSYNC B1 ;  /* 0x0000000000017941 */ /* 0x000fea0003800000 */
.L_x_200:
        /* <DEDUP_REMOVED lines=9> */
.L_x_203:
[----:B------:R-:W-:Y:S05]  /*7c40*/  BSYNC B1 ;  /* 0x0000000000017941 */ /* 0x000fea0003800000 */
.L_x_202:
        /* <DEDUP_REMOVED lines=9> */
.L_x_205:
[----:B------:R-:W-:Y:S05]  /*7ce0*/  BSYNC B1 ;  /* 0x0000000000017941 */ /* 0x000fea0003800000 */
.L_x_204:
        /* <DEDUP_REMOVED lines=9> */
.L_x_207:
[----:B------:R-:W-:Y:S05]  /*7d80*/  BSYNC B1 ;  /* 0x0000000000017941 */ /* 0x000fea0003800000 */
.L_x_206:
        /* <DEDUP_REMOVED lines=9> */
.L_x_209:
[----:B------:R-:W-:Y:S05]  /*7e20*/  BSYNC B1 ;  /* 0x0000000000017941 */ /* 0x000fea0003800000 */
.L_x_208:
        /* <DEDUP_REMOVED lines=9> */
.L_x_211:
[----:B------:R-:W-:Y:S05]  /*7ec0*/  BSYNC B1 ;  /* 0x0000000000017941 */ /* 0x000fea0003800000 */
.L_x_210:
        /* <DEDUP_REMOVED lines=9> */
.L_x_213:
[----:B------:R-:W-:Y:S05]  /*7f60*/  BSYNC B1 ;  /* 0x0000000000017941 */ /* 0x000fea0003800000 */
.L_x_212:
        /* <DEDUP_REMOVED lines=9> */
.L_x_215:
[----:B------:R-:W-:Y:S05]  /*8000*/  BSYNC B1 ;  /* 0x0000000000017941 */ /* 0x000fea0003800000 */
.L_x_214:
        /* <DEDUP_REMOVED lines=9> */
.L_x_217:
[----:B------:R-:W-:Y:S05]  /*80a0*/  BSYNC B1 ;  /* 0x0000000000017941 */ /* 0x000fea0003800000 */
.L_x_216:
        /* <DEDUP_REMOVED lines=9> */
.L_x_219:
[----:B------:R-:W-:Y:S05]  /*8140*/  BSYNC B1 ;  /* 0x0000000000017941 */ /* 0x000fea0003800000 */
.L_x_218:
        /* <DEDUP_REMOVED lines=11> */
.L_x_221:
[----:B------:R-:W-:Y:S05]  /*8200*/  BSYNC B1 ;  /* 0x0000000000017941 */ /* 0x000fea0003800000 */
.L_x_220:
        /* <DEDUP_REMOVED lines=11> */
.L_x_223:
[----:B------:R-:W-:Y:S05]  /*82c0*/  BSYNC B1 ;  /* 0x0000000000017941 */ /* 0x000fea0003800000 */
.L_x_222:
        /* <DEDUP_REMOVED lines=9> */
.L_x_225:
[----:B------:R-:W-:Y:S05]  /*8360*/  BSYNC B1 ;  /* 0x0000000000017941 */ /* 0x000fea0003800000 */
.L_x_224:
        /* <DEDUP_REMOVED lines=9> */
.L_x_227:
[----:B------:R-:W-:Y:S05]  /*8400*/  BSYNC B1 ;  /* 0x0000000000017941 */ /* 0x000fea0003800000 */
.L_x_226:
        /* <DEDUP_REMOVED lines=11> */
.L_x_229:
[----:B------:R-:W-:Y:S05]  /*84c0*/  BSYNC B1 ;  /* 0x0000000000017941 */ /* 0x000fea0003800000 */
.L_x_228:
        /* <DEDUP_REMOVED lines=10> */
.L_x_231:
[----:B------:R-:W-:Y:S05]  /*8570*/  BSYNC B1 ;  /* 0x0000000000017941 */ /* 0x000fea0003800000 */
.L_x_230:
        /* <DEDUP_REMOVED lines=9> */
.L_x_233:
[----:B------:R-:W-:Y:S05]  /*8610*/  BSYNC B1 ;  /* 0x0000000000017941 */ /* 0x000fea0003800000 */
.L_x_232:
        /* <DEDUP_REMOVED lines=9> */
.L_x_235:
[----:B------:R-:W-:Y:S05]  /*86b0*/  BSYNC B1 ;  /* 0x0000000000017941 */ /* 0x000fea0003800000 */
.L_x_234:
        /* <DEDUP_REMOVED lines=10> */
.L_x_237:
[----:B------:R-:W-:Y:S05]  /*8760*/  BSYNC B1 ;  /* 0x0000000000017941 */ /* 0x000fea0003800000 */
.L_x_236:
        /* <DEDUP_REMOVED lines=10> */
.L_x_239:
[----:B------:R-:W-:Y:S05]  /*8810*/  BSYNC B1 ;  /* 0x0000000000017941 */ /* 0x000fea0003800000 */
.L_x_238:
        /* <DEDUP_REMOVED lines=9> */
.L_x_241:
[----:B------:R-:W-:Y:S05]  /*88b0*/  BSYNC B1 ;  /* 0x0000000000017941 */ /* 0x000fea0003800000 */
.L_x_240:
        /* <DEDUP_REMOVED lines=9> */
.L_x_243:
[----:B------:R-:W-:Y:S05]  /*8950*/  BSYNC B1 ;  /* 0x0000000000017941 */ /* 0x000fea0003800000 */
.L_x_242:
        /* <DEDUP_REMOVED lines=10> */
.L_x_245:
[----:B------:R-:W-:Y:S05]  /*8a00*/  BSYNC B1 ;  /* 0x0000000000017941 */ /* 0x000fea0003800000 */
.L_x_244:
        /* <DEDUP_REMOVED lines=10> */
.L_x_247:
[----:B------:R-:W-:Y:S05]  /*8ab0*/  BSYNC B1 ;  /* 0x0000000000017941 */ /* 0x000fea0003800000 */
.L_x_246:
        /* <DEDUP_REMOVED lines=9> */
.L_x_249:
[----:B------:R-:W-:Y:S05]  /*8b50*/  BSYNC B1 ;  /* 0x0000000000017941 */ /* 0x000fea0003800000 */
.L_x_248:
        /* <DEDUP_REMOVED lines=9> */
.L_x_251:
[----:B------:R-:W-:Y:S05]  /*8bf0*/  BSYNC B1 ;  /* 0x0000000000017941 */ /* 0x000fea0003800000 */
.L_x_250:
        /* <DEDUP_REMOVED lines=10> */
.L_x_253:
[----:B------:R-:W-:Y:S05]  /*8ca0*/  BSYNC B1 ;  /* 0x0000000000017941 */ /* 0x000fea0003800000 */
.L_x_252:
        /* <DEDUP_REMOVED lines=10> */
.L_x_255:
[----:B------:R-:W-:Y:S05]  /*8d50*/  BSYNC B1 ;  /* 0x0000000000017941 */ /* 0x000fea0003800000 */
.L_x_254:
        /* <DEDUP_REMOVED lines=10> */
.L_x_257:
[----:B------:R-:W-:Y:S05]  /*8e00*/  BSYNC B1 ;  /* 0x0000000000017941 */ /* 0x000fea0003800000 */
.L_x_256:
        /* <DEDUP_REMOVED lines=10> */
.L_x_259:
[----:B------:R-:W-:Y:S05]  /*8eb0*/  BSYNC B1 ;  /* 0x0000000000017941 */ /* 0x000fea0003800000 */
.L_x_258:
        /* <DEDUP_REMOVED lines=9> */
.L_x_261:
[----:B------:R-:W-:Y:S05]  /*8f50*/  BSYNC B1 ;  /* 0x0000000000017941 */ /* 0x000fea0003800000 */
.L_x_260:
        /* <DEDUP_REMOVED lines=9> */
.L_x_263:
[----:B------:R-:W-:Y:S05]  /*8ff0*/  BSYNC B1 ;  /* 0x0000000000017941 */ /* 0x000fea0003800000 */
.L_x_262:
        /* <DEDUP_REMOVED lines=9> */
.L_x_265:
[----:B------:R-:W-:Y:S05]  /*9090*/  BSYNC B1 ;  /* 0x0000000000017941 */ /* 0x000fea0003800000 */
.L_x_264:
        /* <DEDUP_REMOVED lines=9> */
.L_x_267:
[----:B------:R-:W-:Y:S05]  /*9130*/  BSYNC B1 ;  /* 0x0000000000017941 */ /* 0x000fea0003800000 */
.L_x_266:
        /* <DEDUP_REMOVED lines=9> */
.L_x_269:
[----:B------:R-:W-:Y:S05]  /*91d0*/  BSYNC B1 ;  /* 0x0000000000017941 */ /* 0x000fea0003800000 */
.L_x_268:
        /* <DEDUP_REMOVED lines=9> */
.L_x_271:
[----:B------:R-:W-:Y:S05]  /*9270*/  BSYNC B1 ;  /* 0x0000000000017941 */ /* 0x000fea0003800000 */
.L_x_270:
        /* <DEDUP_REMOVED lines=9> */
.L_x_273:
[----:B------:R-:W-:Y:S05]  /*9310*/  BSYNC B1 ;  /* 0x0000000000017941 */ /* 0x000fea0003800000 */
.L_x_272:
        /* <DEDUP_REMOVED lines=9> */
.L_x_275:
[----:B------:R-:W-:Y:S05]  /*93b0*/  BSYNC B1 ;  /* 0x0000000000017941 */ /* 0x000fea0003800000 */
.L_x_274:
        /* <DEDUP_REMOVED lines=9> */
.L_x_277:
[----:B------:R-:W-:Y:S05]  /*9450*/  BSYNC B1 ;  /* 0x0000000000017941 */ /* 0x000fea0003800000 */
.L_x_276:
        /* <DEDUP_REMOVED lines=9> */
.L_x_279:
[----:B------:R-:W-:Y:S05]  /*94f0*/  BSYNC B1 ;  /* 0x0000000000017941 */ /* 0x000fea0003800000 */
.L_x_278:
        /* <DEDUP_REMOVED lines=9> */
.L_x_281:
[----:B------:R-:W-:Y:S05]  /*9590*/  BSYNC B1 ;  /* 0x0000000000017941 */ /* 0x000fea0003800000 */
.L_x_280:
        /* <DEDUP_REMOVED lines=9> */
.L_x_283:
[----:B------:R-:W-:Y:S05]  /*9630*/  BSYNC B1 ;  /* 0x0000000000017941 */ /* 0x000fea0003800000 */
.L_x_282:
        /* <DEDUP_REMOVED lines=11> */
.L_x_285:
[----:B------:R-:W-:Y:S05]  /*96f0*/  BSYNC B1 ;  /* 0x0000000000017941 */ /* 0x000fea0003800000 */
.L_x_284:
        /* <DEDUP_REMOVED lines=11> */
.L_x_287:
[----:B------:R-:W-:Y:S05]  /*97b0*/  BSYNC B1 ;  /* 0x0000000000017941 */ /* 0x000fea0003800000 */
.L_x_286:
        /* <DEDUP_REMOVED lines=9> */
.L_x_289:
[----:B------:R-:W-:Y:S05]  /*9850*/  BSYNC B1 ;  /* 0x0000000000017941 */ /* 0x000fea0003800000 */
.L_x_288:
        /* <DEDUP_REMOVED lines=9> */
.L_x_291:
[----:B------:R-:W-:Y:S05]  /*98f0*/  BSYNC B1 ;  /* 0x0000000000017941 */ /* 0x000fea0003800000 */
.L_x_290:
        /* <DEDUP_REMOVED lines=11> */
.L_x_293:
[----:B------:R-:W-:Y:S05]  /*99b0*/  BSYNC B1 ;  /* 0x0000000000017941 */ /* 0x000fea0003800000 */
.L_x_292:
        /* <DEDUP_REMOVED lines=10> */
.L_x_295:
[----:B------:R-:W-:Y:S05]  /*9a60*/  BSYNC B1 ;  /* 0x0000000000017941 */ /* 0x000fea0003800000 */
.L_x_294:
        /* <DEDUP_REMOVED lines=9> */
.L_x_297:
[----:B------:R-:W-:Y:S05]  /*9b00*/  BSYNC B1 ;  /* 0x0000000000017941 */ /* 0x000fea0003800000 */
.L_x_296:
        /* <DEDUP_REMOVED lines=9> */
.L_x_299:
[----:B------:R-:W-:Y:S05]  /*9ba0*/  BSYNC B1 ;  /* 0x0000000000017941 */ /* 0x000fea0003800000 */
.L_x_298:
        /* <DEDUP_REMOVED lines=10> */
.L_x_301:
[----:B------:R-:W-:Y:S05]  /*9c50*/  BSYNC B1 ;  /* 0x0000000000017941 */ /* 0x000fea0003800000 */
.L_x_300:
        /* <DEDUP_REMOVED lines=10> */
.L_x_303:
[----:B------:R-:W-:Y:S05]  /*9d00*/  BSYNC B1 ;  /* 0x0000000000017941 */ /* 0x000fea0003800000 */
.L_x_302:
        /* <DEDUP_REMOVED lines=9> */
.L_x_305:
[----:B------:R-:W-:Y:S05]  /*9da0*/  BSYNC B1 ;  /* 0x0000000000017941 */ /* 0x000fea0003800000 */
.L_x_304:
        /* <DEDUP_REMOVED lines=9> */
.L_x_307:
[----:B------:R-:W-:Y:S05]  /*9e40*/  BSYNC B1 ;  /* 0x0000000000017941 */ /* 0x000fea0003800000 */
.L_x_306:
        /* <DEDUP_REMOVED lines=10> */
.L_x_309:
[----:B------:R-:W-:Y:S05]  /*9ef0*/  BSYNC B1 ;  /* 0x0000000000017941 */ /* 0x000fea0003800000 */
.L_x_308:
        /* <DEDUP_REMOVED lines=10> */
.L_x_311:
[----:B------:R-:W-:Y:S05]  /*9fa0*/  BSYNC B1 ;  /* 0x0000000000017941 */ /* 0x000fea0003800000 */
.L_x_310:
        /* <DEDUP_REMOVED lines=9> */
.L_x_313:
[----:B------:R-:W-:Y:S05]  /*a040*/  BSYNC B1 ;  /* 0x0000000000017941 */ /* 0x000fea0003800000 */
.L_x_312:
[----:B-----5:R-:W-:Y:S01]  /*a050*/  IMAD.U32 R0, R168, 0x10000, RZ ;  /* 0x00010000a8007824 */ /* 0x020fe200078e00ff */
[----:B------:R-:W-:Y:S01]  /*a060*/  BSSY B1, `(.L_x_314) ;  /* 0x000000b000017945 */ /* 0x000fe20003800000 */
[----:B-1--4-:R-:W-:Y:S02]  /*a070*/  @P5 IMAD.MOV.U32 R4, RZ, RZ, R10 ;  /* 0x000000ffff045224 */ /* 0x012fe400078e000a */
[----:B------:R-:W-:-:S04]  /*a080*/  FMUL R5, R0, R23 ;  /* 0x0000001700057220 */ /* 0x000fc80000400000 */
[----:B------:R-:W-:-:S05]  /*a090*/  FFMA R5, R54, R22, R5 ;  /* 0x0000001636057223 */ /* 0x000fca0000000005 */
[----:B------:R-:W-:-:S04]  /*a0a0*/  F2FP.BF16.F32.PACK_AB R5, RZ, R5 ;  /* 0x00000005ff05723e */ /* 0x000fc800000010ff */
[----:B------:R-:W-:Y:S01]  /*a0b0*/  PRMT R0, R5, 0x7610, R0 ;  /* 0x0000761005007816 */ /* 0x000fe20000000000 */
[----:B------:R-:W-:-:S05]  /*a0c0*/  @P5 IMAD.MOV.U32 R5, RZ, RZ, R11 ;  /* 0x000000ffff055224 */ /* 0x000fca00078e000b */
[----:B------:R1:W-:Y:S01]  /*a0d0*/  @P5 STG.E.U16 desc[UR46][R4.64+0x130], R0 ;  /* 0x0001300004005986 */ /* 0x0003e2000c10152e */
[----:B------:R-:W-:-:S13]  /*a0e0*/  ISETP.GT.AND P5, PT, R3, 0x8, P0 ;  /* 0x000000080300780c */ /* 0x000fda00007a4270 */
[----:B-1----:R-:W-:Y:S05]  /*a0f0*/  @!P5 BRA `(.L_x_315) ;  /* 0x000000000004d947 */ /* 0x002fea0003800000 */
[----:B------:R1:W5:Y:S02]  /*a100*/  LDG.E.LTC128B.U16 R168, desc[UR46][R8.64+0x132] ;  /* 0x0001322e08a87981 */ /* 0x000364000c1e1520 */
.L_x_315:
[----:B------:R-:W-:Y:S05]  /*a110*/  BSYNC B1 ;  /* 0x0000000000017941 */ /* 0x000fea0003800000 */
.L_x_314:
        /* <DEDUP_REMOVED lines=8> */
[----:B----4-:R-:W-:Y:S05]  /*a1a0*/  @!P5 BRA `(.L_x_317) ;  /* 0x000000000004d947 */ /* 0x010fea0003800000 */
[----:B------:R4:W5:Y:S02]  /*a1b0*/  LDG.E.LTC128B.U16 R168, desc[UR46][R170.64+0x100] ;  /* 0x0001002eaaa87981 */ /* 0x000964000c1e1520 */
.L_x_317:
[----:B------:R-:W-:Y:S05]  /*a1c0*/  BSYNC B1 ;  /* 0x0000000000017941 */ /* 0x000fea0003800000 */
.L_x_316:
        /* <DEDUP_REMOVED lines=10> */
.L_x_319:
[----:B------:R-:W-:Y:S05]  /*a270*/  BSYNC B1 ;  /* 0x0000000000017941 */ /* 0x000fea0003800000 */
.L_x_318:
        /* <DEDUP_REMOVED lines=10> */
.L_x_321:
[----:B------:R-:W-:Y:S05]  /*a320*/  BSYNC B1 ;  /* 0x0000000000017941 */ /* 0x000fea0003800000 */
.L_x_320:
        /* <DEDUP_REMOVED lines=10> */
.L_x_323:
[----:B------:R-:W-:Y:S05]  /*a3d0*/  BSYNC B1 ;  /* 0x0000000000017941 */ /* 0x000fea0003800000 */
.L_x_322:
        /* <DEDUP_REMOVED lines=9> */
.L_x_325:
[----:B------:R-:W-:Y:S05]  /*a470*/  BSYNC B1 ;  /* 0x0000000000017941 */ /* 0x000fea0003800000 */
.L_x_324:
        /* <DEDUP_REMOVED lines=9> */
.L_x_327:
[----:B------:R-:W-:Y:S05]  /*a510*/  BSYNC B1 ;  /* 0x0000000000017941 */ /* 0x000fea0003800000 */
.L_x_326:
        /* <DEDUP_REMOVED lines=9> */
.L_x_329:
[----:B------:R-:W-:Y:S05]  /*a5b0*/  BSYNC B1 ;  /* 0x0000000000017941 */ /* 0x000fea0003800000 */
.L_x_328:
        /* <DEDUP_REMOVED lines=9> */
.L_x_331:
[----:B------:R-:W-:Y:S05]  /*a650*/  BSYNC B1 ;  /* 0x0000000000017941 */ /* 0x000fea0003800000 */
.L_x_330:
        /* <DEDUP_REMOVED lines=9> */
.L_x_333:
[----:B------:R-:W-:Y:S05]  /*a6f0*/  BSYNC B1 ;  /* 0x0000000000017941 */ /* 0x000fea0003800000 */
.L_x_332:
        /* <DEDUP_REMOVED lines=9> */
.L_x_335:
[----:B------:R-:W-:Y:S05]  /*a790*/  BSYNC B1 ;  /* 0x0000000000017941 */ /* 0x000fea0003800000 */
.L_x_334:
        /* <DEDUP_REMOVED lines=9> */
.L_x_337:
[----:B------:R-:W-:Y:S05]  /*a830*/  BSYNC B1 ;  /* 0x0000000000017941 */ /* 0x000fea0003800000 */
.L_x_336:
        /* <DEDUP_REMOVED lines=9> */
.L_x_339:
[----:B------:R-:W-:Y:S05]  /*a8d0*/  BSYNC B1 ;  /* 0x0000000000017941 */ /* 0x000fea0003800000 */
.L_x_338:
        /* <DEDUP_REMOVED lines=9> */
.L_x_341:
[----:B------:R-:W-:Y:S05]  /*a970*/  BSYNC B1 ;  /* 0x0000000000017941 */ /* 0x000fea0003800000 */
.L_x_340:
        /* <DEDUP_REMOVED lines=9> */
.L_x_343:
[----:B------:R-:W-:Y:S05]  /*aa10*/  BSYNC B1 ;  /* 0x0000000000017941 */ /* 0x000fea0003800000 */
.L_x_342:
        /* <DEDUP_REMOVED lines=9> */
.L_x_345:
[----:B------:R-:W-:Y:S05]  /*aab0*/  BSYNC B1 ;  /* 0x0000000000017941 */ /* 0x000fea0003800000 */
.L_x_344:
        /* <DEDUP_REMOVED lines=9> */
.L_x_347:
[----:B------:R-:W-:Y:S05]  /*ab50*/  BSYNC B1 ;  /* 0x0000000000017941 */ /* 0x000fea0003800000 */
.L_x_346:
[----:B------:R-:W-:Y:S05]  /*ab60*/  @!P0 BRA `(.L_x_348) ;  /* 0x0000002c00708947 */ /* 0x000fea0003800000 */
[----:B-----5:R-:W-:-:S04]  /*ab70*/  IMAD.U32 R168, R168, 0x10000, RZ ;  /* 0x00010000a8a87824 */ /* 0x020fc800078e00ff */
[----:B------:R-:W-:-:S04]  /*ab80*/  FMUL R168, R168, R23 ;  /* 0x00000017a8a87220 */ /* 0x000fc80000400000 */
[----:B------:R-:W-:-:S05]  /*ab90*/  FFMA R168, R39, R22, R168 ;  /* 0x0000001627a87223 */ /* 0x000fca00000000a8 */
[----:B------:R-:W-:-:S05]  /*aba0*/  F2FP.BF16.F32.PACK_AB R168, RZ, R168 ;  /* 0x000000a8ffa8723e */ /* 0x000fca00000010ff */
[----:B------:R0:W-:Y:S01]  /*abb0*/  STG.E.U16 desc[UR46][R20.64+0x132], R168 ;  /* 0x000132a814007986 */ /* 0x0001e2000c10152e */
[----:B------:R-:W-:Y:S05]  /*abc0*/  BRA `(.L_x_348) ;  /* 0x0000002c00587947 */ /* 0x000fea0003800000 */
.L_x_33:
[----:B------:R-:W-:Y:S01]  /*abd0*/  ULDC.64 UR4, c[0x0][0x5c0] ;  /* 0x0001700000047ab9 */ /* 0x000fe20000000a00 */
[----:B------:R-:W-:Y:S01]  /*abe0*/  ISETP.GT.AND P3, PT, R0, 0x1, PT ;  /* 0x000000010000780c */ /* 0x000fe20003f64270 */
[----:B------:R-:W-:Y:S01]  /*abf0*/  USHF.L.U32 UR10, UR8, 0x4, URZ ;  /* 0x00000004080a7899 */ /* 0x000fe2000800063f */
[----:B------:R-:W-:Y:S01]  /*ac00*/  LEA R4, P2, R8, UR4, 0x1 ;  /* 0x0000000408047c11 */ /* 0x000fe2000f8408ff */
[-C--:B------:R-:W-:Y:S01]  /*ac10*/  FMUL R169, R169, R22.reuse ;  /* 0x00000016a9a97220 */ /* 0x080fe20000400000 */
[-C--:B------:R-:W-:Y:S01]  /*ac20*/  FMUL R168, R168, R22.reuse ;  /* 0x00000016a8a87220 */ /* 0x080fe20000400000 */
[-C--:B------:R-:W-:Y:S01]  /*ac30*/  FMUL R171, R171, R22.reuse ;  /* 0x00000016abab7220 */ /* 0x080fe20000400000 */
[----:B------:R-:W-:Y:S01]  /*ac40*/  LEA.HI.X R5, R8, UR5, R197, 0x1, P2 ;  /* 0x0000000508057c11 */ /* 0x000fe200090f0cc5 */
[----:B------:R-:W-:Y:S01]  /*ac50*/  USHF.L.U64.HI UR5, UR8, 0x4, UR9 ;  /* 0x0000000408057899 */ /* 0x000fe20008010209 */
[C---:B------:R-:W-:Y:S01]  /*ac60*/  ISETP.GT.AND P2, PT, R3.reuse, RZ, P3 ;  /* 0x000000ff0300720c */ /* 0x040fe20001f44270 */
[-C--:B------:R-:W-:Y:S01]  /*ac70*/  FMUL R170, R170, R22.reuse ;  /* 0x00000016aaaa7220 */ /* 0x080fe20000400000 */
[----:B------:R-:W-:Y:S01]  /*ac80*/  ISETP.GT.AND P3, PT, R3, 0x8, P3 ;  /* 0x000000080300780c */ /* 0x000fe20001f64270 */
[-C--:B------:R-:W-:Y:S01]  /*ac90*/  FMUL R172, R172, R22.reuse ;  /* 0x00000016acac7220 */ /* 0x080fe20000400000 */
[----:B------:R-:W-:Y:S01]  /*aca0*/  F2FP.BF16.F32.PACK_AB R169, RZ, R169 ;  /* 0x000000a9ffa9723e */ /* 0x000fe200000010ff */
[----:B------:R-:W-:Y:S01]  /*acb0*/  FMUL R173, R173, R22 ;  /* 0x00000016adad7220 */ /* 0x000fe20000400000 */
[----:B------:R-:W-:Y:S01]  /*acc0*/  F2FP.BF16.F32.PACK_AB R168, RZ, R168 ;  /* 0x000000a8ffa8723e */ /* 0x000fe200000010ff */
[-C--:B------:R-:W-:Y:S01]  /*acd0*/  FMUL R174, R174, R22.reuse ;  /* 0x00000016aeae7220 */ /* 0x080fe20000400000 */
[----:B------:R-:W-:Y:S01]  /*ace0*/  ISETP.GT.AND P5, PT, R3, 0x8, P0 ;  /* 0x000000080300780c */ /* 0x000fe200007a4270 */
[-C--:B------:R-:W-:Y:S01]  /*acf0*/  FMUL R175, R175, R22.reuse ;  /* 0x00000016afaf7220 */ /* 0x080fe20000400000 */
[----:B------:R-:W-:Y:S01]  /*ad00*/  IADD3 R6, P4, R4, UR10, RZ ;  /* 0x0000000a04067c10 */ /* 0x000fe2000ff9e0ff */
[----:B------:R-:W-:Y:S01]  /*ad10*/  @P1 STG.E.U16 desc[UR46][R4.64], R168 ;  /* 0x000000a804001986 */ /* 0x000fe2000c10152e */
[----:B------:R-:W-:Y:S01]  /*ad20*/  F2FP.BF16.F32.PACK_AB R171, RZ, R171 ;  /* 0x000000abffab723e */ /* 0x000fe200000010ff */
[-C--:B------:R-:W-:Y:S01]  /*ad30*/  FMUL R176, R176, R22.reuse ;  /* 0x00000016b0b07220 */ /* 0x080fe20000400000 */
[----:B------:R-:W-:Y:S01]  /*ad40*/  IADD3.X R7, R5, UR5, RZ, P4, !PT ;  /* 0x0000000505077c10 */ /* 0x000fe2000a7fe4ff */
[----:B------:R-:W-:Y:S01]  /*ad50*/  @P2 STG.E.U16 desc[UR46][R4.64+0x2], R169 ;  /* 0x000002a904002986 */ /* 0x000fe2000c10152e */
[C---:B------:R-:W-:Y:S01]  /*ad60*/  ISETP.GT.AND P1, PT, R0.reuse, 0x8, PT ;  /* 0x000000080000780c */ /* 0x040fe20003f24270 */
[----:B------:R-:W-:Y:S01]  /*ad70*/  FMUL R177, R177, R22 ;  /* 0x00000016b1b17220 */ /* 0x000fe20000400000 */
[----:B------:R-:W-:Y:S01]  /*ad80*/  ISETP.GT.AND P2, PT, R0, 0x9, PT ;  /* 0x000000090000780c */ /* 0x000fe20003f44270 */
[----:B------:R-:W-:Y:S01]  /*ad90*/  @P3 STG.E.U16 desc[UR46][R6.64+0x2], R171 ;  /* 0x000002ab06003986 */ /* 0x000fe2000c10152e */
[----:B------:R-:W-:Y:S01]  /*ada0*/  F2FP.BF16.F32.PACK_AB R170, RZ, R170 ;  /* 0x000000aaffaa723e */ /* 0x000fe200000010ff */
[-C--:B------:R-:W-:Y:S01]  /*adb0*/  FMUL R178, R178, R22.reuse ;  /* 0x00000016b2b27220 */ /* 0x080fe20000400000 */
[----:B------:R-:W-:Y:S01]  /*adc0*/  ISETP.GT.AND P4, PT, R3, RZ, P1 ;  /* 0x000000ff0300720c */ /* 0x000fe20000f84270 */
[----:B------:R-:W-:Y:S01]  /*add0*/  FMUL R179, R179, R22 ;  /* 0x00000016b3b37220 */ /* 0x000fe20000400000 */
[C---:B------:R-:W-:Y:S01]  /*ade0*/  ISETP.GT.AND P3, PT, R3.reuse, RZ, P2 ;  /* 0x000000ff0300720c */ /* 0x040fe20001764270 */
[----:B------:R-:W-:Y:S01]  /*adf0*/  @P5 STG.E.U16 desc[UR46][R6.64], R170 ;  /* 0x000000aa06005986 */ /* 0x000fe2000c10152e */
[----:B------:R-:W-:Y:S01]  /*ae00*/  ISETP.GT.AND P5, PT, R3, 0x8, P1 ;  /* 0x000000080300780c */ /* 0x000fe20000fa4270 */
[----:B------:R-:W-:Y:S01]  /*ae10*/  IMAD.U32 R11, RZ, RZ, UR8 ;  /* 0x00000008ff0b7e24 */ /* 0x000fe2000f8e00ff */
[----:B------:R-:W-:Y:S01]  /*ae20*/  F2FP.BF16.F32.PACK_AB R172, RZ, R172 ;  /* 0x000000acffac723e */ /* 0x000fe200000010ff */
[----:B------:R-:W-:Y:S01]  /*ae30*/  UIMAD UR4, UR9, 0xf0, URZ ;  /* 0x000000f0090478a4 */ /* 0x000fe2000f8e023f */
[----:B------:R-:W-:Y:S01]  /*ae40*/  F2FP.BF16.F32.PACK_AB R173, RZ, R173 ;  /* 0x000000adffad723e */ /* 0x000fe200000010ff */
[----:B------:R-:W-:Y:S01]  /*ae50*/  IMAD.WIDE.U32 R10, R11, 0xf0, R6 ;  /* 0x000000f00b0a7825 */ /* 0x000fe200078e0006 */
[----:B------:R-:W-:-:S03]  /*ae60*/  F2FP.BF16.F32.PACK_AB R174, RZ, R174 ;  /* 0x000000aeffae723e */ /* 0x000fc600000010ff */
[----:B------:R-:W-:Y:S01]  /*ae70*/  FMUL R180, R180, R22 ;  /* 0x00000016b4b47220 */ /* 0x000fe20000400000 */
[----:B------:R-:W-:Y:S01]  /*ae80*/  F2FP.BF16.F32.PACK_AB R175, RZ, R175 ;  /* 0x000000afffaf723e */ /* 0x000fe200000010ff */
[----:B------:R-:W-:Y:S01]  /*ae90*/  @P4 STG.E.U16 desc[UR46][R4.64+0x10], R172 ;  /* 0x000010ac04004986 */ /* 0x000fe2000c10152e */
[----:B------:R-:W-:Y:S01]  /*aea0*/  ISETP.GT.AND P4, PT, R3, 0x8, P2 ;  /* 0x000000080300780c */ /* 0x000fe20001784270 */
[----:B------:R-:W-:Y:S01]  /*aeb0*/  VIADD R11, R11, UR4 ;  /* 0x000000040b0b7c36 */ /* 0x000fe20008000000 */
[----:B------:R-:W-:Y:S01]  /*aec0*/  F2FP.BF16.F32.PACK_AB R176, RZ, R176 ;  /* 0x000000b0ffb0723e */ /* 0x000fe200000010ff */
[----:B------:R-:W-:Y:S01]  /*aed0*/  @P3 STG.E.U16 desc[UR46][R4.64+0x12], R173 ;  /* 0x000012ad04003986 */ /* 0x000fe2000c10152e */
[----:B------:R-:W-:Y:S01]  /*aee0*/  ISETP.GT.AND P3, PT, R0, 0x10, PT ;  /* 0x000000100000780c */ /* 0x000fe20003f64270 */
[-C--:B------:R-:W-:Y:S01]  /*aef0*/  FMUL R181, R181, R22.reuse ;  /* 0x00000016b5b57220 */ /* 0x080fe20000400000 */
[----:B------:R-:W-:Y:S01]  /*af00*/  F2FP.BF16.F32.PACK_AB R177, RZ, R177 ;  /* 0x000000b1ffb1723e */ /* 0x000fe200000010ff */
[----:B------:R-:W-:Y:S01]  /*af10*/  @P5 STG.E.U16 desc[UR46][R6.64+0x10], R174 ;  /* 0x000010ae06005986 */ /* 0x000fe2000c10152e */
[----:B------:R-:W-:Y:S01]  /*af20*/  ISETP.GT.AND P5, PT, R3, RZ, P3 ;  /* 0x000000ff0300720c */ /* 0x000fe20001fa4270 */
[----:B------:R-:W-:Y:S01]  /*af30*/  FMUL R182, R182, R22 ;  /* 0x00000016b6b67220 */ /* 0x000fe20000400000 */
[----:B------:R-:W-:Y:S01]  /*af40*/  F2FP.BF16.F32.PACK_AB R178, RZ, R178 ;  /* 0x000000b2ffb2723e */ /* 0x000fe200000010ff */
[-C--:B------:R-:W-:Y:S01]  /*af50*/  FMUL R183, R183, R22.reuse ;  /* 0x00000016b7b77220 */ /* 0x080fe20000400000 */
[----:B------:R-:W-:Y:S01]  /*af60*/  F2FP.BF16.F32.PACK_AB R179, RZ, R179 ;  /* 0x000000b3ffb3723e */ /* 0x000fe200000010ff */
[----:B------:R-:W-:Y:S01]  /*af70*/  @P4 STG.E.U16 desc[UR46][R6.64+0x12], R175 ;  /* 0x000012af06004986 */ /* 0x000fe2000c10152e */
[----:B------:R-:W-:Y:S01]  /*af80*/  ISETP.GT.AND P4, PT, R0, 0x11, PT ;  /* 0x000000110000780c */ /* 0x000fe20003f84270 */
[----:B------:R-:W-:Y:S01]  /*af90*/  FMUL R152, R152, R22 ;  /* 0x0000001698987220 */ /* 0x000fe20000400000 */
[----:B------:R-:W-:Y:S01]  /*afa0*/  F2FP.BF16.F32.PACK_AB R180, RZ, R180 ;  /* 0x000000b4ffb4723e */ /* 0x000fe200000010ff */
[-C--:B------:R-:W-:Y:S01]  /*afb0*/  FMUL R153, R153, R22.reuse ;  /* 0x0000001699997220 */ /* 0x080fe20000400000 */
[----:B------:R-:W-:Y:S01]  /*afc0*/  P2R R12, PR, RZ, 0x2 ;  /* 0x00000002ff0c7803 */ /* 0x000fe20000000000 */
        /* <DEDUP_REMOVED lines=16> */
[----:B------:R-:W-:Y:S01]  /*b0d0*/  @P5 STG.E.U16 desc[UR46][R4.64+0x22], R177 ;  /* 0x000022b104005986 */ /* 0x000fe2000c10152e */
[----:B------:R-:W-:Y:S01]  /*b0e0*/  ISETP.GT.AND P5, PT, R3, 0x8, P3 ;  /* 0x000000080300780c */ /* 0x000fe20001fa4270 */
        /* <DEDUP_REMOVED lines=27> */
[----:B------:R-:W-:Y:S01]  /*b2a0*/  IADD3 R8, P5, R10, UR10, RZ ;  /* 0x0000000a0a087c10 */ /* 0x000fe2000ffbe0ff */
[----:B------:R-:W-:Y:S01]  /*b2b0*/  FMUL R141, R141, R22 ;  /* 0x000000168d8d7220 */ /* 0x000fe20000400000 */
[----:B------:R-:W-:Y:S01]  /*b2c0*/  F2FP.BF16.F32.PACK_AB R136, RZ, R136 ;  /* 0x00000088ff88723e */ /* 0x000fe200000010ff */
[-C--:B------:R-:W-:Y:S01]  /*b2d0*/  FMUL R142, R142, R22.reuse ;  /* 0x000000168e8e7220 */ /* 0x080fe20000400000 */
[----:B------:R-:W-:Y:S01]  /*b2e0*/  IADD3.X R9, R11, UR5, RZ, P5, !PT ;  /* 0x000000050b097c10 */ /* 0x000fe2000affe4ff */
[-C--:B------:R-:W-:Y:S01]  /*b2f0*/  FMUL R143, R143, R22.reuse ;  /* 0x000000168f8f7220 */ /* 0x080fe20000400000 */
[----:B------:R-:W-:Y:S01]  /*b300*/  ISETP.GT.AND P5, PT, R0, 0x18, PT ;  /* 0x000000180000780c */ /* 0x000fe20003fa4270 */
[-C--:B------:R-:W-:Y:S01]  /*b310*/  FMUL R144, R144, R22.reuse ;  /* 0x0000001690907220 */ /* 0x080fe20000400000 */
[----:B------:R-:W-:Y:S01]  /*b320*/  F2FP.BF16.F32.PACK_AB R137, RZ, R137 ;  /* 0x00000089ff89723e */ /* 0x000fe200000010ff */
[-C--:B------:R-:W-:Y:S01]  /*b330*/  FMUL R145, R145, R22.reuse ;  /* 0x0000001691917220 */ /* 0x080fe20000400000 */
        /* <DEDUP_REMOVED lines=18> */
[----:B------:R-:W-:Y:S01]  /*b460*/  ISETP.GT.AND P1, PT, R3, RZ, P6 ;  /* 0x000000ff0300720c */ /* 0x000fe20003724270 */
        /* <DEDUP_REMOVED lines=12> */
[----:B------:R-:W-:Y:S01]  /*b530*/  @P1 STG.E.U16 desc[UR46][R4.64+0x32], R181 ;  /* 0x000032b504001986 */ /* 0x000fe2000c10152e */
[----:B------:R-:W-:Y:S01]  /*b540*/  ISETP.GT.AND P1, PT, R3, 0x8, P5 ;  /* 0x000000080300780c */ /* 0x000fe20002f24270 */
[-C--:B------:R-:W-:Y:S01]  /*b550*/  FMUL R128, R128, R22.reuse ;  /* 0x0000001680807220 */ /* 0x080fe20000400000 */
[----:B------:R-:W-:Y:S01]  /*b560*/  F2FP.BF16.F32.PACK_AB R151, RZ, R151 ;  /* 0x00000097ff97723e */ /* 0x000fe200000010ff */
[----:B------:R-:W-:Y:S01]  /*b570*/  FMUL R129, R129, R22 ;  /* 0x0000001681817220 */ /* 0x000fe20000400000 */
[----:B------:R-:W-:Y:S01]  /*b580*/  F2FP.BF16.F32.PACK_AB R120, RZ, R120 ;  /* 0x00000078ff78723e */ /* 0x000fe200000010ff */
[-C--:B------:R-:W-:Y:S01]  /*b590*/  FMUL R130, R130, R22.reuse ;  /* 0x0000001682827220 */ /* 0x080fe20000400000 */
[----:B------:R-:W-:Y:S01]  /*b5a0*/  F2FP.BF16.F32.PACK_AB R121, RZ, R121 ;  /* 0x00000079ff79723e */ /* 0x000fe200000010ff */
[-C--:B------:R-:W-:Y:S01]  /*b5b0*/  FMUL R131, R131, R22.reuse ;  /* 0x0000001683837220 */ /* 0x080fe20000400000 */
[----:B------:R-:W-:Y:S01]  /*b5c0*/  F2FP.BF16.F32.PACK_AB R123, RZ, R123 ;  /* 0x0000007bff7b723e */ /* 0x000fe200000010ff */
[----:B------:R-:W-:Y:S01]  /*b5d0*/  FMUL R132, R132, R22 ;  /* 0x0000001684847220 */ /* 0x000fe20000400000 */
        /* <DEDUP_REMOVED lines=18> */
[C---:B------:R-:W-:Y:S01]  /*b700*/  ISETP.GT.AND P1, PT, R3.reuse, 0x80, P0 ;  /* 0x000000800300780c */ /* 0x040fe20000724270 */
[-C--:B------:R-:W-:Y:S01]  /*b710*/  FMUL R108, R108, R22.reuse ;  /* 0x000000166c6c7220 */ /* 0x080fe20000400000 */
        /* <DEDUP_REMOVED lines=30> */
[----:B------:R-:W-:Y:S01]  /*b900*/  ISETP.NE.AND P1, PT, R12, RZ, PT ;  /* 0x000000ff0c00720c */ /* 0x000fe20003f25270 */
        /* <DEDUP_REMOVED lines=51> */
[C---:B------:R-:W-:Y:S01]  /*bc40*/  ISETP.GT.AND P3, PT, R3.reuse, 0x88, P3 ;  /* 0x000000880300780c */ /* 0x040fe20001f64270 */
[----:B------:R-:W-:Y:S01]  /*bc50*/  @P1 STG.E.U16 desc[UR46][R8.64+0x10], R158 ;  /* 0x0000109e08001986 */ /* 0x000fe2000c10152e */
[C---:B------:R-:W-:Y:S01]  /*bc60*/  ISETP.GT.AND P1, PT, R3.reuse, 0x80, P6 ;  /* 0x000000800300780c */ /* 0x040fe20003724270 */
[-C--:B------:R-:W-:Y:S01]  /*bc70*/  FMUL R80, R80, R22.reuse ;  /* 0x0000001650507220 */ /* 0x080fe20000400000 */
[----:B------:R-:W-:Y:S01]  /*bc80*/  F2FP.BF16.F32.PACK_AB R97, RZ, R97 ;  /* 0x00000061ff61723e */ /* 0x000fe200000010ff */
[----:B------:R-:W-:Y:S01]  /*bc90*/  @P2 STG.E.U16 desc[UR46][R8.64+0x12], R159 ;  /* 0x0000129f08002986 */ /* 0x000fe2000c10152e */
[----:B------:R-:W-:Y:S01]  /*bca0*/  ISETP.GT.AND P2, PT, R3, 0x80, P5 ;  /* 0x000000800300780c */ /* 0x000fe20002f44270 */
[-C--:B------:R-:W-:Y:S01]  /*bcb0*/  FMUL R81, R81, R22.reuse ;  /* 0x0000001651517220 */ /* 0x080fe20000400000 */
[C---:B------:R-:W-:Y:S01]  /*bcc0*/  ISETP.GT.AND P5, PT, R3.reuse, 0x88, P5 ;  /* 0x000000880300780c */ /* 0x040fe20002fa4270 */
[----:B------:R-:W-:Y:S01]  /*bcd0*/  FMUL R82, R82, R22 ;  /* 0x0000001652527220 */ /* 0x000fe20000400000 */
[----:B------:R-:W-:Y:S01]  /*bce0*/  F2FP.BF16.F32.PACK_AB R98, RZ, R98 ;  /* 0x00000062ff62723e */ /* 0x000fe200000010ff */
[----:B------:R-:W-:Y:S01]  /*bcf0*/  @P0 STG.E.U16 desc[UR46][R10.64+0x20], R160 ;  /* 0x000020a00a000986 */ /* 0x000fe2000c10152e */
[----:B------:R-:W-:Y:S01]  /*bd00*/  ISETP.GT.AND P0, PT, R3, 0x80, P4 ;  /* 0x000000800300780c */ /* 0x000fe20002704270 */
[----:B------:R-:W-:Y:S01]  /*bd10*/  FMUL R83, R83, R22 ;  /* 0x0000001653537220 */ /* 0x000fe20000400000 */
[C---:B------:R-:W-:Y:S01]  /*bd20*/  ISETP.GT.AND P4, PT, R3.reuse, 0x88, P4 ;  /* 0x000000880300780c */ /* 0x040fe20002784270 */
[--C-:B------:R-:W-:Y:S01]  /*bd30*/  @P1 IMAD.MOV.U32 R14, RZ, RZ, R10.reuse ;  /* 0x000000ffff0e1224 */ /* 0x100fe200078e000a */
[----:B------:R-:W-:Y:S01]  /*bd40*/  F2FP.BF16.F32.PACK_AB R99, RZ, R99 ;  /* 0x00000063ff63723e */ /* 0x000fe200000010ff */
[--C-:B------:R-:W-:Y:S01]  /*bd50*/  @P1 IMAD.MOV.U32 R15, RZ, RZ, R11.reuse ;  /* 0x000000ffff0f1224 */ /* 0x100fe200078e000b */
[----:B------:R-:W-:Y:S01]  /*bd60*/  F2FP.BF16.F32.PACK_AB R100, RZ, R100 ;  /* 0x00000064ff64723e */ /* 0x000fe200000010ff */
[----:B------:R-:W-:Y:S01]  /*bd70*/  @P2 IMAD.MOV.U32 R12, RZ, RZ, R10 ;  /* 0x000000ffff0c2224 */ /* 0x000fe200078e000a */
[----:B------:R-:W-:Y:S01]  /*bd80*/  F2FP.BF16.F32.PACK_AB R101, RZ, R101 ;  /* 0x00000065ff65723e */ /* 0x000fe200000010ff */
[----:B------:R-:W-:Y:S01]  /*bd90*/  @P2 IMAD.MOV.U32 R13, RZ, RZ, R11 ;  /* 0x000000ffff0d2224 */ /* 0x000fe200078e000b */
[----:B------:R-:W-:Y:S01]  /*bda0*/  F2FP.BF16.F32.PACK_AB R102, RZ, R102 ;  /* 0x00000066ff66723e */ /* 0x000fe200000010ff */
[-C--:B------:R-:W-:Y:S01]  /*bdb0*/  FMUL R84, R84, R22.reuse ;  /* 0x0000001654547220 */ /* 0x080fe20000400000 */
[----:B------:R-:W-:Y:S01]  /*bdc0*/  F2FP.BF16.F32.PACK_AB R103, RZ, R103 ;  /* 0x00000067ff67723e */ /* 0x000fe200000010ff */
[----:B------:R0:W-:Y:S01]  /*bdd0*/  @P0 STG.E.U16 desc[UR46][R10.64+0x22], R161 ;  /* 0x000022a10a000986 */ /* 0x0001e2000c10152e */
[----:B------:R-:W-:Y:S01]  /*bde0*/  ISETP.GT.AND P0, PT, R3, 0x88, P6 ;  /* 0x000000880300780c */ /* 0x000fe20003704270 */
[----:B------:R-:W-:Y:S01]  /*bdf0*/  FMUL R85, R85, R22 ;  /* 0x0000001655557220 */ /* 0x000fe20000400000 */
[----:B------:R-:W-:Y:S01]  /*be00*/  ISETP.GT.AND P6, PT, R0, 0x20, PT ;  /* 0x000000200000780c */ /* 0x000fe20003fc4270 */
[----:B------:R-:W-:Y:S01]  /*be10*/  @P3 STG.E.U16 desc[UR46][R8.64+0x20], R162 ;  /* 0x000020a208003986 */ /* 0x000fe2000c10152e */
[----:B------:R-:W-:Y:S01]  /*be20*/  F2FP.BF16.F32.PACK_AB R72, RZ, R72 ;  /* 0x00000048ff48723e */ /* 0x000fe200000010ff */
[-C--:B------:R-:W-:Y:S01]  /*be30*/  FMUL R86, R86, R22.reuse ;  /* 0x0000001656567220 */ /* 0x080fe20000400000 */
[----:B------:R-:W-:Y:S01]  /*be40*/  ISETP.GT.AND P3, PT, R3, 0x8, P6 ;  /* 0x000000080300780c */ /* 0x000fe20003764270 */
[----:B------:R-:W-:Y:S01]  /*be50*/  @P4 STG.E.U16 desc[UR46][R8.64+0x22], R163 ;  /* 0x000022a308004986 */ /* 0x000fe2000c10152e */
[----:B------:R-:W-:Y:S01]  /*be60*/  ISETP.GT.AND P4, PT, R0, 0x28, PT ;  /* 0x000000280000780c */ /* 0x000fe20003f84270 */
[----:B------:R-:W-:Y:S01]  /*be70*/  FMUL R87, R87, R22 ;  /* 0x0000001657577220 */ /* 0x000fe20000400000 */
[----:B------:R-:W-:Y:S01]  /*be80*/  F2FP.BF16.F32.PACK_AB R73, RZ, R73 ;  /* 0x00000049ff49723e */ /* 0x000fe200000010ff */
[----:B------:R1:W-:Y:S01]  /*be90*/  @P2 STG.E.U16 desc[UR46][R12.64+0x30], R164 ;  /* 0x000030a40c002986 */ /* 0x0003e2000c10152e */
[----:B0-----:R-:W-:Y:S01]  /*bea0*/  IMAD.U32 R11, RZ, RZ, UR8 ;  /* 0x00000008ff0b7e24 */ /* 0x001fe2000f8e00ff */
[----:B------:R-:W-:Y:S01]  /*beb0*/  F2FP.BF16.F32.PACK_AB R74, RZ, R74 ;  /* 0x0000004aff4a723e */ /* 0x000fe200000010ff */
[----:B------:R-:W-:Y:S01]  /*bec0*/  FMUL R56, R56, R22 ;  /* 0x0000001638387220 */ /* 0x000fe20000400000 */
[----:B------:R-:W-:Y:S01]  /*bed0*/  @P1 STG.E.U16 desc[UR46][R14.64+0x32], R165 ;  /* 0x000032a50e001986 */ /* 0x000fe2000c10152e */
[----:B------:R-:W-:Y:S01]  /*bee0*/  ISETP.GT.AND P1, PT, R3, RZ, P6 ;  /* 0x000000ff0300720c */ /* 0x000fe20003724270 */
[----:B------:R-:W-:Y:S01]  /*bef0*/  IMAD.WIDE.U32 R10, R11, 0xf0, R6 ;  /* 0x000000f00b0a7825 */ /* 0x000fe200078e0006 */
[----:B------:R-:W-:Y:S01]  /*bf00*/  F2FP.BF16.F32.PACK_AB R75, RZ, R75 ;  /* 0x0000004bff4b723e */ /* 0x000fe200000010ff */
[----:B------:R-:W-:Y:S01]  /*bf10*/  @P5 STG.E.U16 desc[UR46][R8.64+0x30], R166 ;  /* 0x000030a608005986 */ /* 0x000fe2000c10152e */
[----:B------:R-:W-:Y:S01]  /*bf20*/  ISETP.GT.AND P5, PT, R0, 0x21, PT ;  /* 0x000000210000780c */ /* 0x000fe20003fa4270 */
[----:B------:R-:W-:Y:S01]  /*bf30*/  VIADD R11, R11, UR4 ;  /* 0x000000040b0b7c36 */ /* 0x000fe20008000000 */
[----:B------:R-:W-:Y:S01]  /*bf40*/  F2FP.BF16.F32.PACK_AB R76, RZ, R76 ;  /* 0x0000004cff4c723e */ /* 0x000fe200000010ff */
[----:B------:R0:W-:Y:S01]  /*bf50*/  @P0 STG.E.U16 desc[UR46][R8.64+0x32], R167 ;  /* 0x000032a708000986 */ /* 0x0001e2000c10152e */
[----:B------:R-:W-:Y:S01]  /*bf60*/  ISETP.GT.AND P2, PT, R3, RZ, P5 ;  /* 0x000000ff0300720c */ /* 0x000fe20002f44270 */
[-C--:B------:R-:W-:Y:S01]  /*bf70*/  FMUL R57, R57, R22.reuse ;  /* 0x0000001639397220 */ /* 0x080fe20000400000 */
[----:B------:R-:W-:Y:S01]  /*bf80*/  ISETP.GT.AND P0, PT, R3, 0x8, P5 ;  /* 0x000000080300780c */ /* 0x000fe20002f04270 */
[-C--:B------:R-:W-:Y:S01]  /*bf90*/  FMUL R59, R59, R22.reuse ;  /* 0x000000163b3b7220 */ /* 0x080fe20000400000 */
[----:B-1----:R-:W-:Y:S01]  /*bfa0*/  P2R R12, PR, RZ, 0x40 ;  /* 0x00000040ff0c7803 */ /* 0x002fe20000000000 */
[----:B------:R1:W-:Y:S01]  /*bfb0*/  @P1 STG.E.U16 desc[UR46][R4.64+0x40], R136 ;  /* 0x0000408804001986 */ /* 0x0003e2000c10152e */
[----:B------:R-:W-:Y:S01]  /*bfc0*/  ISETP.GT.AND P1, PT, R3, 0x8, P4 ;  /* 0x000000080300780c */ /* 0x000fe20002724270 */
[-C--:B------:R-:W-:Y:S01]  /*bfd0*/  FMUL R58, R58, R22.reuse ;  /* 0x000000163a3a7220 */ /* 0x080fe20000400000 */
[----:B------:R-:W-:Y:S01]  /*bfe0*/  P2R R13, PR, RZ, 0x10 ;  /* 0x00000010ff0d7803 */ /* 0x000fe20000000000 */
[-C--:B------:R-:W-:Y:S01]  /*bff0*/  FMUL R60, R60, R22.reuse ;  /* 0x000000163c3c7220 */ /* 0x080fe20000400000 */
[----:B------:R-:W-:Y:S01]  /*c000*/  F2FP.BF16.F32.PACK_AB R77, RZ, R77 ;  /* 0x0000004dff4d723e */ /* 0x000fe200000010ff */
[----:B------:R-:W-:Y:S01]  /*c010*/  FMUL R61, R61, R22 ;  /* 0x000000163d3d7220 */ /* 0x000fe20000400000 */
[----:B------:R-:W-:Y:S01]  /*c020*/  F2FP.BF16.F32.PACK_AB R78, RZ, R78 ;  /* 0x0000004eff4e723e */ /* 0x000fe200000010ff */
[----:B------:R1:W-:Y:S01]  /*c030*/  @P2 STG.E.U16 desc[UR46][R4.64+0x42], R137 ;  /* 0x0000428904002986 */ /* 0x0003e2000c10152e */
[----:B------:R-:W-:Y:S01]  /*c040*/  ISETP.GT.AND P2, PT, R3, RZ, P4 ;  /* 0x000000ff0300720c */ /* 0x000fe20002744270 */
[-C--:B------:R-:W-:Y:S01]  /*c050*/  FMUL R62, R62, R22.reuse ;  /* 0x000000163e3e7220 */ /* 0x080fe20000400000 */
[C---:B------:R-:W-:Y:S01]  /*c060*/  ISETP.GT.AND P4, PT, R0.reuse, 0x39, PT ;  /* 0x000000390000780c */ /* 0x040fe20003f84270 */
[----:B------:R1:W-:Y:S01]  /*c070*/  @P3 STG.E.U16 desc[UR46][R6.64+0x40], R138 ;  /* 0x0000408a06003986 */ /* 0x0003e2000c10152e */
[----:B------:R-:W-:Y:S01]  /*c080*/  ISETP.GT.AND P3, PT, R0, 0x29, PT ;  /* 0x000000290000780c */ /* 0x000fe20003f64270 */
[-C--:B------:R-:W-:Y:S01]  /*c090*/  FMUL R63, R63, R22.reuse ;  /* 0x000000163f3f7220 */ /* 0x080fe20000400000 */
[----:B------:R-:W-:Y:S01]  /*c0a0*/  F2FP.BF16.F32.PACK_AB R79, RZ, R79 ;  /* 0x0000004fff4f723e */ /* 0x000fe200000010ff */
[----:B------:R1:W-:Y:S01]  /*c0b0*/  @P0 STG.E.U16 desc[UR46][R6.64+0x42], R139 ;  /* 0x0000428b06000986 */ /* 0x0003e2000c10152e */
[----:B------:R-:W-:Y:S01]  /*c0c0*/  ISETP.GT.AND P0, PT, R3, RZ, P3 ;  /* 0x000000ff0300720c */ /* 0x000fe20001f04270 */
[----:B------:R-:W-:Y:S01]  /*c0d0*/  FMUL R65, R65, R22 ;  /* 0x0000001641417220 */ /* 0x000fe20000400000 */
[----:B------:R-:W-:Y:S01]  /*c0e0*/  F2FP.BF16.F32.PACK_AB R80, RZ, R80 ;  /* 0x00000050ff50723e */ /* 0x000fe200000010ff */
[-C--:B------:R-:W-:Y:S01]  /*c0f0*/  FMUL R64, R64, R22.reuse ;  /* 0x0000001640407220 */ /* 0x080fe20000400000 */
[----:B------:R-:W-:Y:S01]  /*c100*/  F2FP.BF16.F32.PACK_AB R81, RZ, R81 ;  /* 0x00000051ff51723e */ /* 0x000fe200000010ff */
[----:B------:R1:W-:Y:S01]  /*c110*/  @P2 STG.E.U16 desc[UR46][R4.64+0x50], R140 ;  /* 0x0000508c04002986 */ /* 0x0003e2000c10152e */
[----:B------:R-:W-:Y:S01]  /*c120*/  ISETP.GT.AND P2, PT, R0, 0x30, PT ;  /* 0x000000300000780c */ /* 0x000fe20003f44270 */
[----:B------:R-:W-:Y:S01]  /*c130*/  FMUL R66, R66, R22 ;  /* 0x0000001642427220 */ /* 0x000fe20000400000 */
[----:B------:R-:W-:Y:S01]  /*c140*/  F2FP.BF16.F32.PACK_AB R82, RZ, R82 ;  /* 0x00000052ff52723e */ /* 0x000fe200000010ff */
[-C--:B------:R-:W-:Y:S01]  /*c150*/  FMUL R67, R67, R22.reuse ;  /* 0x0000001643437220 */ /* 0x080fe20000400000 */
[----:B------:R-:W-:Y:S01]  /*c160*/  F2FP.BF16.F32.PACK_AB R83, RZ, R83 ;  /* 0x00000053ff53723e */ /* 0x000fe200000010ff */
[----:B------:R-:W-:Y:S01]  /*c170*/  FMUL R68, R68, R22 ;  /* 0x0000001644447220 */ /* 0x000fe20000400000 */
[----:B------:R-:W-:Y:S01]  /*c180*/  F2FP.BF16.F32.PACK_AB R84, RZ, R84 ;  /* 0x00000054ff54723e */ /* 0x000fe200000010ff */
[----:B------:R1:W-:Y:S01]  /*c190*/  @P0 STG.E.U16 desc[UR46][R4.64+0x52], R141 ;  /* 0x0000528d04000986 */ /* 0x0003e2000c10152e */
[----:B------:R-:W-:Y:S01]  /*c1a0*/  ISETP.GT.AND P0, PT, R3, 0x8, P3 ;  /* 0x000000080300780c */ /* 0x000fe20001f04270 */
        /* <DEDUP_REMOVED lines=30> */
[----:B------:R1:W-:Y:S01]  /*c390*/  @P1 STG.E.U16 desc[UR46][R4.64+0x62], R145 ;  /* 0x0000629104001986 */ /* 0x0003e2000c10152e */
[----:B------:R-:W-:Y:S01]  /*c3a0*/  ISETP.GT.AND P1, PT, R3, 0x8, P2 ;  /* 0x000000080300780c */ /* 0x000fe20001724270 */
        /* <DEDUP_REMOVED lines=26> */
[----:B------:R1:W-:Y:S01]  /*c550*/  @P1 STG.E.U16 desc[UR46][R6.64+0x62], R147 ;  /* 0x0000629306001986 */ /* 0x0003e2000c10152e */
[----:B0-----:R-:W-:Y:S01]  /*c560*/  IADD3 R8, P1, R10, UR10, RZ ;  /* 0x0000000a0a087c10 */ /* 0x001fe2000ff3e0ff */
[-C--:B------:R-:W-:Y:S01]  /*c570*/  FMUL R29, R29, R22.reuse ;  /* 0x000000161d1d7220 */ /* 0x080fe20000400000 */
[----:B------:R-:W-:Y:S01]  /*c580*/  F2FP.BF16.F32.PACK_AB R45, RZ, R45 ;  /* 0x0000002dff2d723e */ /* 0x000fe200000010ff */
[-C--:B------:R-:W-:Y:S01]  /*c590*/  FMUL R30, R30, R22.reuse ;  /* 0x000000161e1e7220 */ /* 0x080fe20000400000 */
[----:B------:R-:W-:Y:S01]  /*c5a0*/  IADD3.X R9, R11, UR5, RZ, P1, !PT ;  /* 0x000000050b097c10 */ /* 0x000fe20008ffe4ff */
[-C--:B------:R-:W-:Y:S01]  /*c5b0*/  FMUL R31, R31, R22.reuse ;  /* 0x000000161f1f7220 */ /* 0x080fe20000400000 */
        /* <DEDUP_REMOVED lines=18> */
[----:B------:R-:W-:-:S02]  /*c6e0*/  ISETP.GT.AND P6, PT, R3, RZ, P4 ;  /* 0x000000ff0300720c */ /* 0x000fc400027c4270 */
[C---:B------:R-:W-:Y:S02]  /*c6f0*/  ISETP.GT.AND P4, PT, R3.reuse, 0x8, P4 ;  /* 0x000000080300780c */ /* 0x040fe40002784270 */
[----:B------:R-:W-:Y:S02]  /*c700*/  F2FP.BF16.F32.PACK_AB R53, RZ, R53 ;  /* 0x00000035ff35723e */ /* 0x000fe400000010ff */
[----:B------:R-:W-:Y:S02]  /*c710*/  F2FP.BF16.F32.PACK_AB R54, RZ, R54 ;  /* 0x00000036ff36723e */ /* 0x000fe400000010ff */
[----:B------:R-:W-:Y:S02]  /*c720*/  F2FP.BF16.F32.PACK_AB R55, RZ, R55 ;  /* 0x00000037ff37723e */ /* 0x000fe400000010ff */
[----:B------:R-:W-:Y:S02]  /*c730*/  F2FP.BF16.F32.PACK_AB R24, RZ, R24 ;  /* 0x00000018ff18723e */ /* 0x000fe400000010ff */
[----:B------:R-:W-:Y:S01]  /*c740*/  F2FP.BF16.F32.PACK_AB R25, RZ, R25 ;  /* 0x00000019ff19723e */ /* 0x000fe200000010ff */
[----:B------:R1:W-:Y:S01]  /*c750*/  @P6 STG.E.U16 desc[UR46][R4.64+0x72], R149 ;  /* 0x0000729504006986 */ /* 0x0003e2000c10152e */
[----:B------:R-:W-:-:S02]  /*c760*/  ISETP.GT.AND P6, PT, R3, 0x8, P1 ;  /* 0x000000080300780c */ /* 0x000fc40000fc4270 */
[----:B------:R-:W-:Y:S01]  /*c770*/  F2FP.BF16.F32.PACK_AB R26, RZ, R26 ;  /* 0x0000001aff1a723e */ /* 0x000fe200000010ff */
[----:B------:R1:W-:Y:S01]  /*c780*/  @P4 STG.E.U16 desc[UR46][R6.64+0x72], R151 ;  /* 0x0000729706004986 */ /* 0x0003e2000c10152e */
[----:B------:R-:W-:Y:S02]  /*c790*/  F2FP.BF16.F32.PACK_AB R27, RZ, R27 ;  /* 0x0000001bff1b723e */ /* 0x000fe400000010ff */
[----:B------:R-:W-:Y:S02]  /*c7a0*/  F2FP.BF16.F32.PACK_AB R28, RZ, R28 ;  /* 0x0000001cff1c723e */ /* 0x000fe400000010ff */
[----:B------:R-:W-:Y:S02]  /*c7b0*/  F2FP.BF16.F32.PACK_AB R29, RZ, R29 ;  /* 0x0000001dff1d723e */ /* 0x000fe400000010ff */
[----:B------:R-:W-:Y:S02]  /*c7c0*/  F2FP.BF16.F32.PACK_AB R30, RZ, R30 ;  /* 0x0000001eff1e723e */ /* 0x000fe400000010ff */
[----:B------:R-:W-:Y:S01]  /*c7d0*/  F2FP.BF16.F32.PACK_AB R31, RZ, R31 ;  /* 0x0000001fff1f723e */ /* 0x000fe200000010ff */
[----:B------:R1:W-:Y:S01]  /*c7e0*/  @P6 STG.E.U16 desc[UR46][R6.64+0x70], R150 ;  /* 0x0000709606006986 */ /* 0x0003e2000c10152e */
[----:B------:R-:W-:-:S02]  /*c7f0*/  ISETP.NE.AND P6, PT, R12, RZ, PT ;  /* 0x000000ff0c00720c */ /* 0x000fc40003fc5270 */
[----:B------:R-:W-:Y:S02]  /*c800*/  F2FP.BF16.F32.PACK_AB R32, RZ, R32 ;  /* 0x00000020ff20723e */ /* 0x000fe400000010ff */
[C---:B------:R-:W-:Y:S02]  /*c810*/  ISETP.GT.AND P4, PT, R3.reuse, 0x80, P6 ;  /* 0x000000800300780c */ /* 0x040fe40003784270 */
[----:B------:R-:W-:Y:S02]  /*c820*/  ISETP.GT.AND P6, PT, R3, 0x88, P6 ;  /* 0x000000880300780c */ /* 0x000fe400037c4270 */
[----:B------:R-:W-:Y:S02]  /*c830*/  F2FP.BF16.F32.PACK_AB R33, RZ, R33 ;  /* 0x00000021ff21723e */ /* 0x000fe400000010ff */
[----:B------:R-:W-:Y:S02]  /*c840*/  F2FP.BF16.F32.PACK_AB R34, RZ, R34 ;  /* 0x00000022ff22723e */ /* 0x000fe400000010ff */
[----:B------:R-:W-:-:S02]  /*c850*/  F2FP.BF16.F32.PACK_AB R35, RZ, R35 ;  /* 0x00000023ff23723e */ /* 0x000fc400000010ff */
[----:B------:R-:W-:Y:S02]  /*c860*/  F2FP.BF16.F32.PACK_AB R36, RZ, R36 ;  /* 0x00000024ff24723e */ /* 0x000fe400000010ff */
[----:B------:R-:W-:Y:S01]  /*c870*/  F2FP.BF16.F32.PACK_AB R37, RZ, R37 ;  /* 0x00000025ff25723e */ /* 0x000fe200000010ff */
[----:B------:R1:W-:Y:S01]  /*c880*/  @P4 STG.E.U16 desc[UR46][R10.64+0x40], R120 ;  /* 0x000040780a004986 */ /* 0x0003e2000c10152e */
[C---:B------:R-:W-:Y:S02]  /*c890*/  ISETP.GT.AND P4, PT, R3.reuse, 0x80, P5 ;  /* 0x000000800300780c */ /* 0x040fe40002f84270 */
[----:B------:R-:W-:Y:S02]  /*c8a0*/  ISETP.GT.AND P5, PT, R3, 0x88, P5 ;  /* 0x000000880300780c */ /* 0x000fe40002fa4270 */
[----:B------:R-:W-:Y:S02]  /*c8b0*/  F2FP.BF16.F32.PACK_AB R38, RZ, R38 ;  /* 0x00000026ff26723e */ /* 0x000fe400000010ff */
[----:B------:R-:W-:-:S07]  /*c8c0*/  F2FP.BF16.F32.PACK_AB R39, RZ, R39 ;  /* 0x00000027ff27723e */ /* 0x000fce00000010ff */
[----:B------:R1:W-:Y:S01]  /*c8d0*/  @P4 STG.E.U16 desc[UR46][R10.64+0x42], R121 ;  /* 0x000042790a004986 */ /* 0x0003e2000c10152e */
[----:B------:R-:W-:-:S03]  /*c8e0*/  ISETP.NE.AND P4, PT, R13, RZ, PT ;  /* 0x000000ff0d00720c */ /* 0x000fc60003f85270 */
[----:B------:R1:W-:Y:S01]  /*c8f0*/  @P5 STG.E.U16 desc[UR46][R8.64+0x42], R123 ;  /* 0x0000427b08005986 */ /* 0x0003e2000c10152e */
[C---:B------:R-:W-:Y:S02]  /*c900*/  ISETP.GT.AND P5, PT, R3.reuse, 0x80, P4 ;  /* 0x000000800300780c */ /* 0x040fe400027a4270 */
[----:B------:R-:W-:Y:S01]  /*c910*/  ISETP.GT.AND P4, PT, R3, 0x88, P4 ;  /* 0x000000880300780c */ /* 0x000fe20002784270 */
[----:B------:R1:W-:Y:S01]  /*c920*/  @P6 STG.E.U16 desc[UR46][R8.64+0x40], R122 ;  /* 0x0000407a08006986 */ /* 0x0003e2000c10152e */
[----:B------:R-:W-:-:S09]  /*c930*/  ISETP.GT.AND P6, PT, R0, 0x39, PT ;  /* 0x000000390000780c */ /* 0x000fd20003fc4270 */
[----:B------:R1:W-:Y:S01]  /*c940*/  @P5 STG.E.U16 desc[UR46][R10.64+0x50], R124 ;  /* 0x0000507c0a005986 */ /* 0x0003e2000c10152e */
[C---:B------:R-:W-:Y:S02]  /*c950*/  ISETP.GT.AND P5, PT, R3.reuse, 0x80, P3 ;  /* 0x000000800300780c */ /* 0x040fe40001fa4270 */
[----:B------:R-:W-:-:S11]  /*c960*/  ISETP.GT.AND P3, PT, R3, 0x88, P3 ;  /* 0x000000880300780c */ /* 0x000fd60001f64270 */
[----:B------:R1:W-:Y:S01]  /*c970*/  @P5 STG.E.U16 desc[UR46][R10.64+0x52], R125 ;  /* 0x0000527d0a005986 */ /* 0x0003e2000c10152e */
[C---:B------:R-:W-:Y:S02]  /*c980*/  ISETP.GT.AND P5, PT, R3.reuse, 0x80, P0 ;  /* 0x000000800300780c */ /* 0x040fe400007a4270 */
[C---:B------:R-:W-:Y:S01]  /*c990*/  ISETP.GT.AND P0, PT, R3.reuse, 0x88, P0 ;  /* 0x000000880300780c */ /* 0x040fe20000704270 */
[----:B------:R1:W-:Y:S01]  /*c9a0*/  @P4 STG.E.U16 desc[UR46][R8.64+0x50], R126 ;  /* 0x0000507e08004986 */ /* 0x0003e2000c10152e */
[C---:B------:R-:W-:Y:S02]  /*c9b0*/  ISETP.GT.AND P4, PT, R3.reuse, 0x80, P2 ;  /* 0x000000800300780c */ /* 0x040fe40001784270 */
[C---:B------:R-:W-:Y:S01]  /*c9c0*/  ISETP.GT.AND P2, PT, R3.reuse, 0x88, P2 ;  /* 0x000000880300780c */ /* 0x040fe20001744270 */
[----:B------:R1:W-:Y:S01]  /*c9d0*/  @P3 STG.E.U16 desc[UR46][R8.64+0x52], R127 ;  /* 0x0000527f08003986 */ /* 0x0003e2000c10152e */
[C---:B------:R-:W-:Y:S02]  /*c9e0*/  ISETP.GT.AND P3, PT, R3.reuse, 0x80, P1 ;  /* 0x000000800300780c */ /* 0x040fe40000f64270 */
[----:B------:R-:W-:-:S03]  /*c9f0*/  ISETP.GT.AND P1, PT, R3, 0x88, P1 ;  /* 0x000000880300780c */ /* 0x000fc60000f24270 */
[----:B------:R1:W-:Y:S01]  /*ca00*/  @P5 STG.E.U16 desc[UR46][R10.64+0x62], R129 ;  /* 0x000062810a005986 */ /* 0x0003e2000c10152e */
[----:B------:R-:W-:-:S03]  /*ca10*/  ISETP.GT.AND P5, PT, R0, 0x41, PT ;  /* 0x000000410000780c */ /* 0x000fc60003fa4270 */
[----:B------:R1:W-:Y:S01]  /*ca20*/  @P4 STG.E.U16 desc[UR46][R10.64+0x60], R128 ;  /* 0x000060800a004986 */ /* 0x0003e2000c10152e */
[C---:B------:R-:W-:Y:S02]  /*ca30*/  ISETP.GT.AND P4, PT, R3.reuse, 0x80, P6 ;  /* 0x000000800300780c */ /* 0x040fe40003784270 */
[C---:B------:R-:W-:Y:S01]  /*ca40*/  ISETP.GT.AND P6, PT, R0.reuse, 0x40, PT ;  /* 0x000000400000780c */ /* 0x040fe20003fc4270 */
[----:B------:R1:W-:Y:S01]  /*ca50*/  @P2 STG.E.U16 desc[UR46][R8.64+0x60], R130 ;  /* 0x0000608208002986 */ /* 0x0003e2000c10152e */
[----:B------:R-:W-:Y:S02]  /*ca60*/  ISETP.GT.AND P2, PT, R0, 0x39, PT ;  /* 0x000000390000780c */ /* 0x000fe40003f44270 */
[----:B------:R-:W-:Y:S01]  /*ca70*/  P2R R12, PR, RZ, 0x40 ;  /* 0x00000040ff0c7803 */ /* 0x000fe20000000000 */
[----:B------:R1:W-:Y:S01]  /*ca80*/  @P0 STG.E.U16 desc[UR46][R8.64+0x62], R131 ;  /* 0x0000628308000986 */ /* 0x0003e2000c10152e */
[C---:B------:R-:W-:Y:S02]  /*ca90*/  ISETP.GT.AND P0, PT, R3.reuse, 0x88, P2 ;  /* 0x000000880300780c */ /* 0x040fe40001704270 */
[C---:B------:R-:W-:Y:S01]  /*caa0*/  ISETP.GT.AND P2, PT, R3.reuse, RZ, P6 ;  /* 0x000000ff0300720c */ /* 0x040fe20003744270 */
[----:B------:R1:W-:Y:S01]  /*cab0*/  @P3 STG.E.U16 desc[UR46][R10.64+0x70], R132 ;  /* 0x000070840a003986 */ /* 0x0003e2000c10152e */
[----:B------:R-:W-:-:S03]  /*cac0*/  ISETP.GT.AND P3, PT, R3, RZ, P5 ;  /* 0x000000ff0300720c */ /* 0x000fc60002f64270 */
[----:B------:R1:W-:Y:S01]  /*cad0*/  @P4 STG.E.U16 desc[UR46][R10.64+0x72], R133 ;  /* 0x000072850a004986 */ /* 0x0003e2000c10152e */
[----:B------:R-:W-:-:S03]  /*cae0*/  ISETP.GT.AND P4, PT, R3, 0x8, P6 ;  /* 0x000000080300780c */ /* 0x000fc60003784270 */
[----:B------:R1:W-:Y:S01]  /*caf0*/  @P1 STG.E.U16 desc[UR46][R8.64+0x70], R134 ;  /* 0x0000708608001986 */ /* 0x0003e2000c10152e */
[----:B------:R-:W-:-:S03]  /*cb00*/  ISETP.GT.AND P1, PT, R3, 0x8, P5 ;  /* 0x000000080300780c */ /* 0x000fc60002f24270 */
[----:B------:R1:W-:Y:S04]  /*cb10*/  @P0 STG.E.U16 desc[UR46][R8.64+0x72], R135 ;  /* 0x0000728708000986 */ /* 0x0003e8000c10152e */
[----:B------:R1:W-:Y:S04]  /*cb20*/  @P2 STG.E.U16 desc[UR46][R4.64+0x80], R104 ;  /* 0x0000806804002986 */ /* 0x0003e8000c10152e */
[----:B------:R1:W-:Y:S01]  /*cb30*/  @P3 STG.E.U16 desc[UR46][R4.64+0x82], R105 ;  /* 0x0000826904003986 */ /* 0x0003e2000c10152e */
[----:B------:R-:W-:-:S03]  /*cb40*/  ISETP.GT.AND P3, PT, R0, 0x49, PT ;  /* 0x000000490000780c */ /* 0x000fc60003f64270 */
[----:B------:R1:W-:Y:S01]  /*cb50*/  @P4 STG.E.U16 desc[UR46][R6.64+0x80], R106 ;  /* 0x0000806a06004986 */ /* 0x0003e2000c10152e */
[C---:B------:R-:W-:Y:S02]  /*cb60*/  ISETP.GT.AND P4, PT, R0.reuse, 0x48, PT ;  /* 0x000000480000780c */ /* 0x040fe40003f84270 */
[C---:B------:R-:W-:Y:S01]  /*cb70*/  ISETP.GT.AND P2, PT, R3.reuse, RZ, P3 ;  /* 0x000000ff0300720c */ /* 0x040fe20001f44270 */
[----:B------:R1:W-:Y:S01]  /*cb80*/  @P1 STG.E.U16 desc[UR46][R6.64+0x82], R107 ;  /* 0x0000826b06001986 */ /* 0x0003e2000c10152e */
[C---:B------:R-:W-:Y:S02]  /*cb90*/  ISETP.GT.AND P0, PT, R3.reuse, RZ, P4 ;  /* 0x000000ff0300720c */ /* 0x040fe40002704270 */
[----:B------:R-:W-:Y:S02]  /*cba0*/  ISETP.GT.AND P1, PT, R3, 0x8, P4 ;  /* 0x000000080300780c */ /* 0x000fe40002724270 */
[----:B------:R-:W-:Y:S02]  /*cbb0*/  P2R R13, PR, RZ, 0x10 ;  /* 0x00000010ff0d7803 */ /* 0x000fe40000000000 */
[----:B------:R-:W-:-:S05]  /*cbc0*/  ISETP.GT.AND P4, PT, R0, 0x59, PT ;  /* 0x000000590000780c */ /* 0x000fca0003f84270 */
[----:B------:R1:W-:Y:S01]  /*cbd0*/  @P2 STG.E.U16 desc[UR46][R4.64+0x92], R109 ;  /* 0x0000926d04002986 */ /* 0x0003e2000c10152e */
[----:B------:R-:W-:-:S03]  /*cbe0*/  ISETP.GT.AND P2, PT, R0, 0x50, PT ;  /* 0x000000500000780c */ /* 0x000fc60003f44270 */
[----:B------:R1:W-:Y:S01]  /*cbf0*/  @P0 STG.E.U16 desc[UR46][R4.64+0x90], R108 ;  /* 0x0000906c04000986 */ /* 0x0003e2000c10152e */
[----:B------:R-:W-:-:S03]  /*cc00*/  ISETP.GT.AND P0, PT, R3, 0x8, P3 ;  /* 0x000000080300780c */ /* 0x000fc60001f04270 */
[----:B------:R1:W-:Y:S01]  /*cc10*/  @P1 STG.E.U16 desc[UR46][R6.64+0x90], R110 ;  /* 0x0000906e06001986 */ /* 0x0003e2000c10152e */
[----:B------:R-:W-:-:S09]  /*cc20*/  ISETP.GT.AND P1, PT, R3, RZ, P2 ;  /* 0x000000ff0300720c */ /* 0x000fd20001724270 */
[----:B------:R1:W-:Y:S01]  /*cc30*/  @P0 STG.E.U16 desc[UR46][R6.64+0x92], R111 ;  /* 0x0000926f06000986 */ /* 0x0003e2000c10152e */
[----:B------:R-:W-:-:S03]  /*cc40*/  ISETP.GT.AND P0, PT, R0, 0x51, PT ;  /* 0x000000510000780c */ /* 0x000fc60003f04270 */
[----:B------:R1:W-:Y:S01]  /*cc50*/  @P1 STG.E.U16 desc[UR46][R4.64+0xa0], R112 ;  /* 0x0000a07004001986 */ /* 0x0003e2000c10152e */
[----:B------:R-:W-:-:S13]  /*cc60*/  ISETP.GT.AND P1, PT, R3, RZ, P0 ;  /* 0x000000ff0300720c */ /* 0x000fda0000724270 */
[----:B------:R1:W-:Y:S01]  /*cc70*/  @P1 STG.E.U16 desc[UR46][R4.64+0xa2], R113 ;  /* 0x0000a27104001986 */ /* 0x0003e2000c10152e */
[----:B------:R-:W-:-:S13]  /*cc80*/  ISETP.GT.AND P1, PT, R3, 0x8, P2 ;  /* 0x000000080300780c */ /* 0x000fda0001724270 */
[----:B------:R1:W-:Y:S01]  /*cc90*/  @P1 STG.E.U16 desc[UR46][R6.64+0xa0], R114 ;  /* 0x0000a07206001986 */ /* 0x0003e2000c10152e */
[----:B------:R-:W-:-:S13]  /*cca0*/  ISETP.GT.AND P1, PT, R3, 0x8, P0 ;  /* 0x000000080300780c */ /* 0x000fda0000724270 */
[----:B------:R1:W-:Y:S01]  /*ccb0*/  @P1 STG.E.U16 desc[UR46][R6.64+0xa2], R115 ;  /* 0x0000a27306001986 */ /* 0x0003e2000c10152e */
[----:B------:R-:W-:-:S04]  /*ccc0*/  ISETP.GT.AND P1, PT, R0, 0x58, PT ;  /* 0x000000580000780c */ /* 0x000fc80003f24270 */
[----:B------:R-:W-:-:S13]  /*ccd0*/  ISETP.GT.AND P6, PT, R3, RZ, P1 ;  /* 0x000000ff0300720c */ /* 0x000fda0000fc4270 */
[----:B------:R1:W-:Y:S01]  /*cce0*/  @P6 STG.E.U16 desc[UR46][R4.64+0xb0], R116 ;  /* 0x0000b07404006986 */ /* 0x0003e2000c10152e */
[C---:B------:R-:W-:Y:S02]  /*ccf0*/  ISETP.GT.AND P6, PT, R3.reuse, RZ, P4 ;  /* 0x000000ff0300720c */ /* 0x040fe400027c4270 */
[----:B------:R-:W-:-:S11]  /*cd00*/  ISETP.GT.AND P4, PT, R3, 0x8, P4 ;  /* 0x000000080300780c */ /* 0x000fd60002784270 */
[----:B------:R1:W-:Y:S01]  /*cd10*/  @P6 STG.E.U16 desc[UR46][R4.64+0xb2], R117 ;  /* 0x0000b27504006986 */ /* 0x0003e2000c10152e */
[----:B------:R-:W-:-:S03]  /*cd20*/  ISETP.GT.AND P6, PT, R3, 0x8, P1 ;  /* 0x000000080300780c */ /* 0x000fc60000fc4270 */
[----:B------:R1:W-:Y:S10]  /*cd30*/  @P4 STG.E.U16 desc[UR46][R6.64+0xb2], R119 ;  /* 0x0000b27706004986 */ /* 0x0003f4000c10152e */
[----:B------:R1:W-:Y:S01]  /*cd40*/  @P6 STG.E.U16 desc[UR46][R6.64+0xb0], R118 ;  /* 0x0000b07606006986 */ /* 0x0003e2000c10152e */
[----:B------:R-:W-:-:S04]  /*cd50*/  ISETP.NE.AND P6, PT, R12, RZ, PT ;  /* 0x000000ff0c00720c */ /* 0x000fc80003fc5270 */
[C---:B------:R-:W-:Y:S02]  /*cd60*/  ISETP.GT.AND P4, PT, R3.reuse, 0x80, P6 ;  /* 0x000000800300780c */ /* 0x040fe40003784270 */
[----:B------:R-:W-:-:S11]  /*cd70*/  ISETP.GT.AND P6, PT, R3, 0x88, P6 ;  /* 0x000000880300780c */ /* 0x000fd600037c4270 */
[----:B------:R1:W-:Y:S01]  /*cd80*/  @P4 STG.E.U16 desc[UR46][R10.64+0x80], R88 ;  /* 0x000080580a004986 */ /* 0x0003e2000c10152e */
[C---:B------:R-:W-:Y:S02]  /*cd90*/  ISETP.GT.AND P4, PT, R3.reuse, 0x80, P5 ;  /* 0x000000800300780c */ /* 0x040fe40002f84270 */
[----:B------:R-:W-:-:S11]  /*cda0*/  ISETP.GT.AND P5, PT, R3, 0x88, P5 ;  /* 0x000000880300780c */ /* 0x000fd60002fa4270 */
        /* <DEDUP_REMOVED lines=100> */
[----:B------:R-:W-:-:S03]  /*d3f0*/  ISETP.GT.AND P4, PT, R3, 0x80, P5 ;  /* 0x000000800300780c */ /* 0x000fc60002f84270 */
[----:B------:R1:W-:Y:S01]  /*d400*/  @P2 STG.E.U16 desc[UR46][R8.64+0xe0], R66 ;  /* 0x0000e04208002986 */ /* 0x0003e2000c10152e */
[----:B------:R-:W-:-:S03]  /*d410*/  ISETP.GT.AND P2, PT, R3, RZ, P6 ;  /* 0x000000ff0300720c */ /* 0x000fc60003744270 */
[----:B------:R1:W-:Y:S01]  /*d420*/  @P0 STG.E.U16 desc[UR46][R8.64+0xe2], R67 ;  /* 0x0000e24308000986 */ /* 0x0003e2000c10152e */
[----:B------:R-:W-:-:S03]  /*d430*/  ISETP.GT.AND P0, PT, R0, 0x81, PT ;  /* 0x000000810000780c */ /* 0x000fc60003f04270 */
[----:B------:R1:W-:Y:S01]  /*d440*/  @P3 STG.E.U16 desc[UR46][R10.64+0xf0], R68 ;  /* 0x0000f0440a003986 */ /* 0x0003e2000c10152e */
[----:B------:R-:W-:-:S03]  /*d450*/  ISETP.GT.AND P3, PT, R3, 0x8, P0 ;  /* 0x000000080300780c */ /* 0x000fc60000764270 */
[----:B------:R1:W-:Y:S01]  /*d460*/  @P4 STG.E.U16 desc[UR46][R10.64+0xf2], R69 ;  /* 0x0000f2450a004986 */ /* 0x0003e2000c10152e */
[----:B------:R-:W-:-:S03]  /*d470*/  ISETP.GT.AND P4, PT, R3, RZ, P0 ;  /* 0x000000ff0300720c */ /* 0x000fc60000784270 */
[----:B------:R1:W-:Y:S01]  /*d480*/  @P1 STG.E.U16 desc[UR46][R8.64+0xf0], R70 ;  /* 0x0000f04608001986 */ /* 0x0003e2000c10152e */
[C---:B------:R-:W-:Y:S02]  /*d490*/  ISETP.GT.AND P1, PT, R3.reuse, 0x88, P5 ;  /* 0x000000880300780c */ /* 0x040fe40002f24270 */
[----:B------:R-:W-:-:S11]  /*d4a0*/  ISETP.GT.AND P5, PT, R3, 0x8, P6 ;  /* 0x000000080300780c */ /* 0x000fd600037a4270 */
[----:B------:R1:W-:Y:S01]  /*d4b0*/  @P1 STG.E.U16 desc[UR46][R8.64+0xf2], R71 ;  /* 0x0000f24708001986 */ /* 0x0003e2000c10152e */
[----:B------:R-:W-:-:S03]  /*d4c0*/  ISETP.GT.AND P1, PT, R0, 0x88, PT ;  /* 0x000000880000780c */ /* 0x000fc60003f24270 */
[----:B------:R1:W-:Y:S01]  /*d4d0*/  @P2 STG.E.U16 desc[UR46][R4.64+0x100], R40 ;  /* 0x0001002804002986 */ /* 0x0003e2000c10152e */
[----:B------:R-:W-:Y:S02]  /*d4e0*/  ISETP.GT.AND P2, PT, R0, 0x89, PT ;  /* 0x000000890000780c */ /* 0x000fe40003f44270 */
[----:B------:R-:W-:Y:S01]  /*d4f0*/  P2R R13, PR, RZ, 0x2 ;  /* 0x00000002ff0d7803 */ /* 0x000fe20000000000 */
[----:B------:R1:W-:Y:S01]  /*d500*/  @P4 STG.E.U16 desc[UR46][R4.64+0x102], R41 ;  /* 0x0001022904004986 */ /* 0x0003e2000c10152e */
[C---:B------:R-:W-:Y:S02]  /*d510*/  ISETP.GT.AND P4, PT, R3.reuse, RZ, P1 ;  /* 0x000000ff0300720c */ /* 0x040fe40000f84270 */
[----:B------:R-:W-:Y:S01]  /*d520*/  P2R R12, PR, RZ, 0x4 ;  /* 0x00000004ff0c7803 */ /* 0x000fe20000000000 */
[----:B------:R1:W-:Y:S01]  /*d530*/  @P3 STG.E.U16 desc[UR46][R6.64+0x102], R43 ;  /* 0x0001022b06003986 */ /* 0x0003e2000c10152e */
[----:B------:R-:W-:-:S03]  /*d540*/  ISETP.GT.AND P3, PT, R3, RZ, P2 ;  /* 0x000000ff0300720c */ /* 0x000fc60001764270 */
[----:B------:R1:W-:Y:S01]  /*d550*/  @P5 STG.E.U16 desc[UR46][R6.64+0x100], R42 ;  /* 0x0001002a06005986 */ /* 0x0003e2000c10152e */
[----:B------:R-:W-:-:S05]  /*d560*/  ISETP.GT.AND P5, PT, R3, 0x8, P1 ;  /* 0x000000080300780c */ /* 0x000fca0000fa4270 */
[----:B------:R1:W-:Y:S01]  /*d570*/  @P4 STG.E.U16 desc[UR46][R4.64+0x110], R44 ;  /* 0x0001102c04004986 */ /* 0x0003e2000c10152e */
[----:B------:R-:W-:-:S03]  /*d580*/  ISETP.GT.AND P4, PT, R3, 0x8, P2 ;  /* 0x000000080300780c */ /* 0x000fc60001784270 */
[----:B------:R1:W-:Y:S01]  /*d590*/  @P3 STG.E.U16 desc[UR46][R4.64+0x112], R45 ;  /* 0x0001122d04003986 */ /* 0x0003e2000c10152e */
[----:B------:R-:W-:-:S03]  /*d5a0*/  ISETP.GT.AND P3, PT, R0, 0x90, PT ;  /* 0x000000900000780c */ /* 0x000fc60003f64270 */
[----:B------:R1:W-:Y:S01]  /*d5b0*/  @P5 STG.E.U16 desc[UR46][R6.64+0x110], R46 ;  /* 0x0001102e06005986 */ /* 0x0003e2000c10152e */
[----:B------:R-:W-:-:S05]  /*d5c0*/  ISETP.GT.AND P5, PT, R3, RZ, P3 ;  /* 0x000000ff0300720c */ /* 0x000fca0001fa4270 */
[----:B------:R1:W-:Y:S01]  /*d5d0*/  @P4 STG.E.U16 desc[UR46][R6.64+0x112], R47 ;  /* 0x0001122f06004986 */ /* 0x0003e2000c10152e */
[----:B------:R-:W-:-:S07]  /*d5e0*/  ISETP.GT.AND P4, PT, R0, 0x91, PT ;  /* 0x000000910000780c */ /* 0x000fce0003f84270 */
        /* <DEDUP_REMOVED lines=10> */
[----:B------:R-:W-:-:S04]  /*d690*/  ISETP.GT.AND P6, PT, R0, 0x99, PT ;  /* 0x000000990000780c */ /* 0x000fc80003fc4270 */
[----:B------:R-:W-:-:S13]  /*d6a0*/  ISETP.GT.AND P1, PT, R3, RZ, P6 ;  /* 0x000000ff0300720c */ /* 0x000fda0003724270 */
[----:B------:R1:W-:Y:S01]  /*d6b0*/  @P1 STG.E.U16 desc[UR46][R4.64+0x132], R53 ;  /* 0x0001323504001986 */ /* 0x0003e2000c10152e */
[----:B------:R-:W-:-:S13]  /*d6c0*/  ISETP.GT.AND P1, PT, R3, 0x8, P5 ;  /* 0x000000080300780c */ /* 0x000fda0002f24270 */
[----:B------:R1:W-:Y:S01]  /*d6d0*/  @P1 STG.E.U16 desc[UR46][R6.64+0x130], R54 ;  /* 0x0001303606001986 */ /* 0x0003e2000c10152e */
[----:B------:R-:W-:-:S13]  /*d6e0*/  ISETP.GT.AND P1, PT, R3, 0x8, P6 ;  /* 0x000000080300780c */ /* 0x000fda0003724270 */
[----:B------:R1:W-:Y:S01]  /*d6f0*/  @P1 STG.E.U16 desc[UR46][R6.64+0x132], R55 ;  /* 0x0001323706001986 */ /* 0x0003e2000c10152e */
[----:B------:R-:W-:-:S04]  /*d700*/  ISETP.GT.AND P1, PT, R0, 0x80, PT ;  /* 0x000000800000780c */ /* 0x000fc80003f24270 */
        /* <DEDUP_REMOVED lines=8> */
[----:B------:R-:W-:-:S03]  /*d790*/  ISETP.NE.AND P1, PT, R13, RZ, PT ;  /* 0x000000ff0d00720c */ /* 0x000fc60003f25270 */
[----:B------:R1:W-:Y:S01]  /*d7a0*/  @P0 STG.E.U16 desc[UR46][R8.64+0x102], R27 ;  /* 0x0001021b08000986 */ /* 0x0003e2000c10152e */
[C---:B------:R-:W-:Y:S02]  /*d7b0*/  ISETP.GT.AND P0, PT, R3.reuse, 0x80, P1 ;  /* 0x000000800300780c */ /* 0x040fe40000f04270 */
[----:B------:R-:W-:-:S11]  /*d7c0*/  ISETP.GT.AND P1, PT, R3, 0x88, P1 ;  /* 0x000000880300780c */ /* 0x000fd60000f24270 */
        /* <DEDUP_REMOVED lines=13> */
[C---:B------:R-:W-:Y:S02]  /*d8a0*/  ISETP.GT.AND P0, PT, R3.reuse, 0x80, P6 ;  /* 0x000000800300780c */ /* 0x040fe40003704270 */
[----:B------:R-:W-:Y:S01]  /*d8b0*/  ISETP.GT.AND P6, PT, R3, 0x88, P6 ;  /* 0x000000880300780c */ /* 0x000fe200037c4270 */
[----:B------:R1:W-:Y:S04]  /*d8c0*/  @P1 STG.E.U16 desc[UR46][R10.64+0x122], R33 ;  /* 0x000122210a001986 */ /* 0x0003e8000c10152e */
[----:B------:R1:W-:Y:S04]  /*d8d0*/  @P3 STG.E.U16 desc[UR46][R8.64+0x120], R34 ;  /* 0x0001202208003986 */ /* 0x0003e8000c10152e */
[----:B------:R1:W-:Y:S04]  /*d8e0*/  @P4 STG.E.U16 desc[UR46][R8.64+0x122], R35 ;  /* 0x0001222308004986 */ /* 0x0003e8000c10152e */
[----:B------:R1:W-:Y:S04]  /*d8f0*/  @P2 STG.E.U16 desc[UR46][R10.64+0x130], R36 ;  /* 0x000130240a002986 */ /* 0x0003e8000c10152e */
[----:B------:R1:W-:Y:S04]  /*d900*/  @P0 STG.E.U16 desc[UR46][R10.64+0x132], R37 ;  /* 0x000132250a000986 */ /* 0x0003e8000c10152e */
[----:B------:R1:W-:Y:S04]  /*d910*/  @P5 STG.E.U16 desc[UR46][R8.64+0x130], R38 ;  /* 0x0001302608005986 */ /* 0x0003e8000c10152e */
[----:B------:R1:W-:Y:S02]  /*d920*/  @P6 STG.E.U16 desc[UR46][R8.64+0x132], R39 ;  /* 0x0001322708006986 */ /* 0x0003e4000c10152e */
.L_x_348:
[----:B------:R-:W-:Y:S05]  /*d930*/  BSYNC B0 ;  /* 0x0000000000007941 */ /* 0x000fea0003800000 */
.L_x_32:
[----:B------:R-:W-:Y:S01]  /*d940*/  ULDC UR4, c[0x0][0xc] ;  /* 0x0000030000047ab9 */ /* 0x000fe20000000800 */
[----:B------:R-:W-:Y:S01]  /*d950*/  ULDC UR5, c[0x0][0x10] ;  /* 0x0000040000057ab9 */ /* 0x000fe20000000800 */
[----:B------:R-:W2:Y:S01]  /*d960*/  LDC R3, c[0x0][0x14] ;  /* 0x00000500ff037b82 */ /* 0x000ea20000000800 */
[----:B------:R-:W-:Y:S01]  /*d970*/  UIMAD.WIDE.U32 UR4, UR4, UR5, URZ ;  /* 0x00000005040472a5 */ /* 0x000fe2000f8e003f */
[----:B------:R-:W-:Y:S01]  /*d980*/  PRMT R0, RZ, 0x7610, R0 ;  /* 0x00007610ff007816 */ /* 0x000fe20000000000 */
[----:B------:R-:W-:Y:S01]  /*d990*/  UMOV UR40, 0xffffffff ;  /* 0xffffffff00287882 */ /* 0x000fe20000000000 */
[----:B------:R-:W-:-:S03]  /*d9a0*/  UMOV UR41, 0xffffffff ;  /* 0xffffffff00297882 */ /* 0x000fc60000000000 */
[----:B--2---:R-:W-:-:S04]  /*d9b0*/  IMAD.WIDE.U32 R16, R3, UR4, R16 ;  /* 0x0000000403107c25 */ /* 0x004fc8000f8e0010 */
[----:B------:R-:W-:Y:S01]  /*d9c0*/  IMAD R3, R3, UR5, RZ ;  /* 0x0000000503037c24 */ /* 0x000fe2000f8e02ff */
[----:B------:R-:W-:Y:S02]  /*d9d0*/  ULDC.64 UR4, c[0x0][0x650] ;  /* 0x0001940000047ab9 */ /* 0x000fe40000000a00 */
[----:B------:R-:W-:Y:S01]  /*d9e0*/  ISETP.GE.U32.AND P0, PT, R16, UR4, PT ;  /* 0x0000000410007c0c */ /* 0x000fe2000bf06070 */
[----:B------:R-:W-:-:S05]  /*d9f0*/  IMAD.IADD R17, R17, 0x1, R3 ;  /* 0x0000000111117824 */ /* 0x000fca00078e0203 */
[----:B------:R-:W-:-:S13]  /*da00*/  ISETP.GE.U32.AND.EX P0, PT, R17, UR5, PT, P0 ;  /* 0x0000000511007c0c */ /* 0x000fda000bf06100 */
[----:B------:R-:W-:Y:S05]  /*da10*/  @P0 BRA `(.L_x_349) ;  /* 0x0000000400880947 */ /* 0x000fea0003800000 */
[----:B------:R-:W2:Y:S01]  /*da20*/  S2UR UR6, SR_CTAID.X ;  /* 0x00000000000679c3 */ /* 0x000ea20000002500 */
[----:B------:R-:W-:Y:S01]  /*da30*/  ULDC.64 UR12, c[0x0][0x628] ;  /* 0x00018a00000c7ab9 */ /* 0x000fe20000000a00 */
[----:B------:R-:W-:Y:S01]  /*da40*/  ULDC UR4, c[0x0][0x150] ;  /* 0x0000540000047ab9 */ /* 0x000fe20000000800 */
[----:B------:R-:W-:Y:S01]  /*da50*/  ISETP.NE.U32.AND P0, PT, RZ, UR12, PT ;  /* 0x0000000cff007c0c */ /* 0x000fe2000bf05070 */
[----:B------:R-:W-:Y:S01]  /*da60*/  ULDC UR15, c[0x0][0x630] ;  /* 0x00018c00000f7ab9 */ /* 0x000fe20000000800 */
[C---:B------:R-:W-:Y:S01]  /*da70*/  R2UR UR16, R16.reuse ;  /* 0x00000000101072ca */ /* 0x040fe200000e0000 */
[----:B------:R-:W-:Y:S01]  /*da80*/  ULDC UR18, c[0x0][0x154] ;  /* 0x0000550000127ab9 */ /* 0x000fe20000000800 */
[----:B------:R-:W-:Y:S01]  /*da90*/  ISETP.NE.AND.EX P0, PT, RZ, UR13, PT, P0 ;  /* 0x0000000dff007c0c */ /* 0x000fe2000bf05300 */
[----:B------:R-:W0:Y:S01]  /*daa0*/  S2UR UR19, SR_CTAID.Y ;  /* 0x00000000001379c3 */ /* 0x000e220000002600 */
[----:B------:R-:W-:Y:S02]  /*dab0*/  R2UR UR17, R17 ;  /* 0x00000000111172ca */ /* 0x000fe400000e0000 */
[----:B------:R-:W-:-:S02]  /*dac0*/  R2UR UR10, R16 ;  /* 0x00000000100a72ca */ /* 0x000fc400000e0000 */
[----:B------:R-:W-:Y:S02]  /*dad0*/  R2UR UR11, R17 ;  /* 0x00000000110b72ca */ /* 0x000fe400000e0000 */
[----:B--2---:R-:W-:-:S05]  /*dae0*/  I2FP.F32.U32 R0, UR6 ;  /* 0x0000000600007c45 */ /* 0x004fca0008201000 */
[----:B------:R-:W-:-:S04]  /*daf0*/  FMUL R0, R0, UR4 ;  /* 0x0000000400007c20 */ /* 0x000fc80008400000 */
[----:B------:R2:W0:Y:S01]  /*db00*/  F2I.U32.TRUNC.NTZ R3, R0 ;  /* 0x0000000000037305 */ /* 0x000422000020f000 */
        /* <DEDUP_REMOVED lines=13> */
.L_x_350:
[----:B------:R-:W-:Y:S01]  /*dbe0*/  USHF.R.U64 UR41, UR10, UR15, UR11 ;  /* 0x0000000f0a297299 */ /* 0x000fe2000800120b */
[----:B0-2---:R-:W-:Y:S01]  /*dbf0*/  I2FP.F32.U32 R0, UR19 ;  /* 0x0000001300007c45 */ /* 0x005fe20008201000 */
[----:B------:R-:W-:Y:S01]  /*dc00*/  USHF.R.U32.HI UR4, URZ, UR15, UR11 ;  /* 0x0000000f3f047299 */ /* 0x000fe2000801160b */
[----:B------:R-:W-:Y:S01]  /*dc10*/  R2UR UR14, R3 ;  /* 0x00000000030e72ca */ /* 0x000fe200000e0000 */
[----:B------:R-:W-:Y:S02]  /*dc20*/  UIADD3 UR9, UP0, URZ, -UR41, URZ ;  /* 0x800000293f097290 */ /* 0x000fe4000ff1e03f */
[----:B------:R-:W-:Y:S01]  /*dc30*/  FMUL R0, R0, UR18 ;  /* 0x0000001200007c20 */ /* 0x000fe20008400000 */
[----:B------:R-:W-:Y:S01]  /*dc40*/  ULDC.64 UR12, c[0x0][0x620] ;  /* 0x00018800000c7ab9 */ /* 0x000fe20000000a00 */
[----:B------:R-:W-:Y:S01]  /*dc50*/  UIADD3.X UR4, URZ, ~UR4, URZ, UP0, !UPT ;  /* 0x800000043f047290 */ /* 0x000fe200087fe43f */
[----:B------:R-:W-:Y:S01]  /*dc60*/  UMOV UR10, UR16 ;  /* 0x00000010000a7c82 */ /* 0x000fe20008000000 */
[----:B------:R-:W-:-:S02]  /*dc70*/  UMOV UR11, UR17 ;  /* 0x00000011000b7c82 */ /* 0x000fc40008000000 */
[----:B------:R-:W-:Y:S01]  /*dc80*/  UIMAD UR4, UR4, UR12, URZ ;  /* 0x0000000c040472a4 */ /* 0x000fe2000f8e023f */
[----:B------:R-:W0:Y:S01]  /*dc90*/  F2I.U32.TRUNC.NTZ R0, R0 ;  /* 0x0000000000007305 */ /* 0x000e22000020f000 */
[----:B------:R-:W-:Y:S02]  /*dca0*/  UIMAD.WIDE.U32 UR10, UR9, UR12, UR10 ;  /* 0x0000000c090a72a5 */ /* 0x000fe4000f8e000a */
[----:B------:R-:W-:Y:S01]  /*dcb0*/  UIMAD UR9, UR9, UR13, UR4 ;  /* 0x0000000d090972a4 */ /* 0x000fe2000f8e0204 */
[----:B------:R-:W-:Y:S01]  /*dcc0*/  ULDC UR12, c[0x0][0x618] ;  /* 0x00018600000c7ab9 */ /* 0x000fe20000000800 */
[----:B------:R-:W-:Y:S02]  /*dcd0*/  ULDC UR21, c[0x0][0x658] ;  /* 0x0001960000157ab9 */ /* 0x000fe40000000800 */
[----:B------:R-:W-:Y:S01]  /*dce0*/  UIADD3 UR9, UR11, UR9, URZ ;  /* 0x000000090b097290 */ /* 0x000fe2000fffe03f */
[----:B------:R-:W-:Y:S01]  /*dcf0*/  UMOV UR16, 0xffffffff ;  /* 0xffffffff00107882 */ /* 0x000fe20000000000 */
[----:B------:R-:W-:Y:S01]  /*dd00*/  ULDC.64 UR4, c[0x0][0x640] ;  /* 0x0001900000047ab9 */ /* 0x000fe20000000a00 */
[----:B------:R-:W-:Y:S01]  /*dd10*/  USHF.L.U32 UR16, UR16, UR21, URZ ;  /* 0x0000001510107299 */ /* 0x000fe2000800063f */
[----:B------:R-:W-:Y:S01]  /*dd20*/  ISETP.NE.U32.AND P0, PT, RZ, UR4, PT ;  /* 0x00000004ff007c0c */ /* 0x000fe2000bf05070 */
[----:B------:R-:W-:-:S02]  /*dd30*/  USHF.R.U64 UR17, UR10, UR12, UR9 ;  /* 0x0000000c0a117299 */ /* 0x000fc40008001209 */
[----:B------:R-:W-:Y:S01]  /*dd40*/  USHF.R.U32.HI UR9, URZ, UR12, UR9 ;  /* 0x0000000c3f097299 */ /* 0x000fe20008011609 */
[----:B0-----:R-:W-:Y:S01]  /*dd50*/  R2UR UR15, R0 ;  /* 0x00000000000f72ca */ /* 0x001fe200000e0000 */
[----:B------:R-:W-:Y:S01]  /*dd60*/  ULDC UR18, c[0x0][0x608] ;  /* 0x0001820000127ab9 */ /* 0x000fe20000000800 */
[----:B------:R-:W-:Y:S01]  /*dd70*/  ULOP3.LUT UR45, URZ, UR16, URZ, 0x33, !UPT ;  /* 0x000000103f2d7292 */ /* 0x000fe2000f8e333f */
[----:B------:R-:W-:Y:S01]  /*dd80*/  ISETP.NE.AND.EX P0, PT, RZ, UR5, PT, P0 ;  /* 0x00000005ff007c0c */ /* 0x000fe2000bf05300 */
[----:B------:R-:W-:Y:S02]  /*dd90*/  USHF.R.U64 UR16, UR17, UR18, UR9 ;  /* 0x0000001211107299 */ /* 0x000fe40008001209 */
[----:B------:R-:W-:Y:S02]  /*dda0*/  USHF.R.U32.HI UR9, URZ, UR18, UR9 ;  /* 0x000000123f097299 */ /* 0x000fe40008011609 */
[----:B------:R-:W-:Y:S02]  /*ddb0*/  UIADD3 UR14, -UR14, URZ, URZ ;  /* 0x0000003f0e0e7290 */ /* 0x000fe4000fffe13f */
[----:B------:R-:W-:Y:S01]  /*ddc0*/  USHF.R.U64 UR18, UR16, UR21, UR9 ;  /* 0x0000001510127299 */ /* 0x000fe20008001209 */
[----:B------:R-:W-:Y:S01]  /*ddd0*/  UMOV UR20, 0x1 ;  /* 0x0000000100147882 */ /* 0x000fe20000000000 */
[----:B------:R-:W-:Y:S01]  /*dde0*/  ULDC UR13, c[0x0][0x144] ;  /* 0x00005100000d7ab9 */ /* 0x000fe20000000800 */
[----:B------:R-:W-:Y:S01]  /*ddf0*/  ULDC UR7, c[0x0][0x600] ;  /* 0x0001800000077ab9 */ /* 0x000fe20000000800 */
[----:B------:R-:W-:-:S02]  /*de00*/  USHF.L.U32 UR24, UR20, UR21, URZ ;  /* 0x0000001514187299 */ /* 0x000fc4000800063f */
[----:B------:R-:W-:Y:S02]  /*de10*/  USHF.R.U32.HI UR9, URZ, UR21, UR9 ;  /* 0x000000153f097299 */ /* 0x000fe40008011609 */
[----:B------:R-:W-:Y:S02]  /*de20*/  UIMAD UR21, UR13, UR14, UR6 ;  /* 0x0000000e0d1572a4 */ /* 0x000fe4000f8e0206 */
[----:B------:R-:W-:Y:S02]  /*de30*/  UIADD3 UR8, UR7, -0x1, URZ ;  /* 0xffffffff07087890 */ /* 0x000fe4000fffe03f */
[----:B------:R-:W-:Y:S01]  /*de40*/  UIADD3 UR20, -UR15, URZ, URZ ;  /* 0x0000003f0f147290 */ /* 0x000fe2000fffe13f */
[----:B------:R-:W-:Y:S01]  /*de50*/  ULDC UR25, c[0x0][0x148] ;  /* 0x0000520000197ab9 */ /* 0x000fe20000000800 */
[----:B------:R-:W-:Y:S01]  /*de60*/  ULDC UR22, c[0x0][0x648] ;  /* 0x0001920000167ab9 */ /* 0x000fe20000000800 */
[----:B------:R-:W-:Y:S01]  /*de70*/  ULDC UR23, c[0x0][0x638] ;  /* 0x00018e0000177ab9 */ /* 0x000fe20000000800 */
        /* <DEDUP_REMOVED lines=14> */
.L_x_351:
[----:B------:R-:W-:Y:S01]  /*df60*/  UISETP.NE.AND UP0, UPT, UR39, URZ, UPT ;  /* 0x0000003f2700728c */ /* 0x000fe2000bf05270 */
[----:B------:R-:W-:Y:S01]  /*df70*/  IMAD.MOV.U32 R0, RZ, RZ, 0x1 ;  /* 0x00000001ff007424 */ /* 0x000fe200078e00ff */
[----:B------:R-:W-:Y:S02]  /*df80*/  USHF.R.U64 UR4, UR6, UR22, UR9 ;  /* 0x0000001606047299 */ /* 0x000fe40008001209 */
[----:B------:R-:W-:Y:S02]  /*df90*/  ULOP3.LUT UR45, UR16, UR45, URZ, 0xc0, !UPT ;  /* 0x0000002d102d7292 */ /* 0x000fe4000f8ec03f */
[----:B------:R-:W-:Y:S02]  /*dfa0*/  UIADD3 UR5, -UR4, URZ, URZ ;  /* 0x0000003f04057290 */ /* 0x000fe4000fffe13f */
[----:B------:R-:W-:Y:S02]  /*dfb0*/  UIMAD UR45, UR24, UR4, UR45 ;  /* 0x00000004182d72a4 */ /* 0x000fe4000f8e022d */
[----:B------:R-:W-:-:S02]  /*dfc0*/  ULOP3.LUT UR8, UR17, UR8, URZ, 0xc0, !UPT ;  /* 0x0000000811087292 */ /* 0x000fc4000f8ec03f */
[----:B------:R-:W-:Y:S02]  /*dfd0*/  @UP0 UIMAD UR21, UR25, UR20, UR19 ;  /* 0x00000014191502a4 */ /* 0x000fe4000f8e0213 */
[----:B------:R-:W-:-:S03]  /*dfe0*/  UIMAD UR4, UR5, UR23, UR18 ;  /* 0x00000017050472a4 */ /* 0x000fc6000f8e0212 */
[----:B------:R-:W-:Y:S01]  /*dff0*/  ULDC UR5, c[0x0][0x610] ;  /* 0x0001840000057ab9 */ /* 0x000fe20000000800 */
[----:B------:R-:W-:Y:S02]  /*e000*/  UIMAD UR4, UR4, UR7, UR8 ;  /* 0x00000007040472a4 */ /* 0x000fe4000f8e0208 */
[----:B------:R-:W-:-:S04]  /*e010*/  UIMAD UR45, UR45, UR5, UR21 ;  /* 0x000000052d2d72a4 */ /* 0x000fc8000f8e0215 */
[----:B------:R-:W-:Y:S02]  /*e020*/  USEL UR40, UR4, UR45, !UP0 ;  /* 0x0000002d04287287 */ /* 0x000fe4000c000000 */
[----:B------:R-:W-:-:S12]  /*e030*/  USEL UR45, UR45, UR4, !UP0 ;  /* 0x000000042d2d7287 */ /* 0x000fd8000c000000 */
.L_x_349:
[----:B------:R-:W-:-:S13]  /*e040*/  LOP3.LUT P0, RZ, R0, 0xff, RZ, 0xc0, !PT ;  /* 0x000000ff00ff7812 */ /* 0x000fda000780c0ff */
[----:B------:R-:W-:Y:S05]  /*e050*/  @P0 BRA `(.L_x_352) ;  /* 0xffffff3000c80947 */ /* 0x000fea000383ffff */
[----:B------:R-:W-:Y:S05]  /*e060*/  EXIT ;  /* 0x000000000000794d */ /* 0x000fea0003800000 */
.L_x_7:
[----:B------:R-:W-:Y:S01]  /*e070*/  ULDC.64 UR4, c[0x0][0x650] ;  /* 0x0001940000047ab9 */ /* 0x000fe20000000a00 */
[----:B------:R-:W-:Y:S01]  /*e080*/  PRMT R0, RZ, 0x7610, R0 ;  /* 0x00007610ff007816 */ /* 0x000fe20000000000 */
[----:B------:R-:W-:Y:S01]  /*e090*/  IMAD.MOV.U32 R4, RZ, RZ, -0x1 ;  /* 0xffffffffff047424 */ /* 0x000fe200078e00ff */
[----:B------:R-:W-:Y:S01]  /*e0a0*/  ISETP.GE.U32.AND P0, PT, R16, UR4, PT ;  /* 0x0000000410007c0c */ /* 0x000fe2000bf06070 */
[----:B------:R-:W-:Y:S02]  /*e0b0*/  IMAD.MOV.U32 R6, RZ, RZ, -0x1 ;  /* 0xffffffffff067424 */ /* 0x000fe400078e00ff */
[----:B------:R-:W-:Y:S01]  /*e0c0*/  IMAD.MOV.U32 R8, RZ, RZ, -0x1 ;  /* 0xffffffffff087424 */ /* 0x000fe200078e00ff */
        /* <DEDUP_REMOVED lines=22> */
.L_x_354:
[----:B------:R-:W-:Y:S01]  /*e230*/  USHF.R.U64 UR4, UR14, UR19, UR15 ;  /* 0x000000130e047299 */ /* 0x000fe2000800120f */
[----:B------:R-:W-:Y:S01]  /*e240*/  R2UR UR7, R17 ;  /* 0x00000000110772ca */ /* 0x000fe200000e0000 */
[----:B------:R-:W-:Y:S02]  /*e250*/  USHF.R.U32.HI UR5, URZ, UR19, UR15 ;  /* 0x000000133f057299 */ /* 0x000fe4000801160f */
[----:B------:R-:W-:Y:S01]  /*e260*/  UIADD3 UR13, UP0, URZ, -UR4, URZ ;  /* 0x800000043f0d7290 */ /* 0x000fe2000ff1e03f */
[----:B------:R-:W-:Y:S01]  /*e270*/  ULDC.64 UR14, c[0x0][0x620] ;  /* 0x00018800000e7ab9 */ /* 0x000fe20000000a00 */
[----:B------:R-:W-:Y:S02]  /*e280*/  UMOV UR6, UR20 ;  /* 0x0000001400067c82 */ /* 0x000fe40008000000 */
[----:B------:R-:W-:Y:S02]  /*e290*/  UIADD3.X UR5, URZ, ~UR5, URZ, UP0, !UPT ;  /* 0x800000053f057290 */ /* 0x000fe400087fe43f */
[----:B------:R-:W-:-:S02]  /*e2a0*/  UISETP.NE.AND UP1, UPT, UR39, URZ, UPT ;  /* 0x0000003f2700728c */ /* 0x000fc4000bf25270 */
[----:B------:R-:W-:Y:S02]  /*e2b0*/  UIMAD UR5, UR5, UR14, URZ ;  /* 0x0000000e050572a4 */ /* 0x000fe4000f8e023f */
[----:B------:R-:W-:Y:S02]  /*e2c0*/  UIMAD.WIDE.U32 UR6, UR13, UR14, UR6 ;  /* 0x0000000e0d0672a5 */ /* 0x000fe4000f8e0006 */
[----:B------:R-:W-:Y:S01]  /*e2d0*/  UIMAD UR5, UR13, UR15, UR5 ;  /* 0x0000000f0d0572a4 */ /* 0x000fe2000f8e0205 */
[----:B------:R-:W-:Y:S02]  /*e2e0*/  ULDC UR14, c[0x0][0x608] ;  /* 0x00018200000e7ab9 */ /* 0x000fe40000000800 */
[----:B------:R-:W-:Y:S01]  /*e2f0*/  ULDC UR13, c[0x0][0x618] ;  /* 0x00018600000d7ab9 */ /* 0x000fe20000000800 */
[----:B------:R-:W-:Y:S01]  /*e300*/  UIADD3 UR5, UR7, UR5, URZ ;  /* 0x0000000507057290 */ /* 0x000fe2000fffe03f */
[----:B------:R-:W-:Y:S01]  /*e310*/  ULDC UR22, c[0x0][0x658] ;  /* 0x0001960000167ab9 */ /* 0x000fe20000000800 */
[----:B------:R-:W-:-:S02]  /*e320*/  @UP1 UIMAD UR8, UR11, UR12, UR10 ;  /* 0x0000000c0b0812a4 */ /* 0x000fc4000f8e020a */
[----:B------:R-:W-:Y:S02]  /*e330*/  USHF.R.U64 UR17, UR6, UR13, UR5 ;  /* 0x0000000d06117299 */ /* 0x000fe40008001205 */
[----:B------:R-:W-:Y:S01]  /*e340*/  USHF.R.U32.HI UR5, URZ, UR13, UR5 ;  /* 0x0000000d3f057299 */ /* 0x000fe20008011605 */
[----:B------:R-:W-:Y:S01]  /*e350*/  ULDC.64 UR6, c[0x0][0x640] ;  /* 0x0001900000067ab9 */ /* 0x000fe20000000a00 */
[----:B------:R-:W-:Y:S01]  /*e360*/  UMOV UR10, 0xffffffff ;  /* 0xffffffff000a7882 */ /* 0x000fe20000000000 */
[----:B------:R-:W-:Y:S01]  /*e370*/  ISETP.NE.U32.AND P0, PT, RZ, UR6, PT ;  /* 0x00000006ff007c0c */ /* 0x000fe2000bf05070 */
[----:B------:R-:W-:Y:S02]  /*e380*/  USHF.R.U64 UR18, UR17, UR14, UR5 ;  /* 0x0000000e11127299 */ /* 0x000fe40008001205 */
[----:B------:R-:W-:Y:S01]  /*e390*/  USHF.R.U32.HI UR5, URZ, UR14, UR5 ;  /* 0x0000000e3f057299 */ /* 0x000fe20008011605 */
[----:B------:R-:W-:Y:S01]  /*e3a0*/  ISETP.NE.AND.EX P0, PT, RZ, UR7, PT, P0 ;  /* 0x00000007ff007c0c */ /* 0x000fe2000bf05300 */
[----:B------:R-:W-:-:S02]  /*e3b0*/  USHF.L.U32 UR11, UR10, UR22, URZ ;  /* 0x000000160a0b7299 */ /* 0x000fc4000800063f */
[----:B------:R-:W-:Y:S01]  /*e3c0*/  USHF.R.U64 UR19, UR18, UR22, UR5 ;  /* 0x0000001612137299 */ /* 0x000fe20008001205 */
[----:B------:R-:W-:Y:S01]  /*e3d0*/  ULDC UR20, c[0x0][0x600] ;  /* 0x0001800000147ab9 */ /* 0x000fe20000000800 */
[----:B------:R-:W-:Y:S02]  /*e3e0*/  USHF.R.U32.HI UR10, URZ, UR22, UR5 ;  /* 0x000000163f0a7299 */ /* 0x000fe40008011605 */
[----:B------:R-:W-:Y:S02]  /*e3f0*/  UIADD3 UR21, UR20, -0x1, URZ ;  /* 0xffffffff14157890 */ /* 0x000fe4000fffe03f */
[----:B------:R-:W-:Y:S01]  /*e400*/  ULOP3.LUT UR26, URZ, UR11, URZ, 0x33, !UPT ;  /* 0x0000000b3f1a7292 */ /* 0x000fe2000f8e333f */
        /* <DEDUP_REMOVED lines=17> */
.L_x_355:
[----:B------:R-:W-:Y:S01]  /*e520*/  USHF.R.U64 UR6, UR5, UR23, UR10 ;  /* 0x0000001705067299 */ /* 0x000fe2000800120a */
[----:B------:R-:W-:Y:S01]  /*e530*/  IMAD.MOV.U32 R0, RZ, RZ, 0x1 ;  /* 0x00000001ff007424 */ /* 0x000fe200078e00ff */
[----:B------:R-:W-:Y:S01]  /*e540*/  USHF.L.U32 UR25, UR25, UR22, URZ ;  /* 0x0000001619197299 */ /* 0x000fe2000800063f */
[----:B------:R-:W-:Y:S01]  /*e550*/  IMAD.U32 R8, RZ, RZ, UR4 ;  /* 0x00000004ff087e24 */ /* 0x000fe2000f8e00ff */
[----:B------:R-:W-:Y:S02]  /*e560*/  ULOP3.LUT UR5, UR18, UR26, URZ, 0xc0, !UPT ;  /* 0x0000001a12057292 */ /* 0x000fe4000f8ec03f */
[----:B------:R-:W-:Y:S02]  /*e570*/  UIADD3 UR7, -UR6, URZ, URZ ;  /* 0x0000003f06077290 */ /* 0x000fe4000fffe13f */
[----:B------:R-:W-:Y:S02]  /*e580*/  UIMAD UR6, UR25, UR6, UR5 ;  /* 0x00000006190672a4 */ /* 0x000fe4000f8e0205 */
[----:B------:R-:W-:-:S02]  /*e590*/  ULOP3.LUT UR17, UR17, UR21, URZ, 0xc0, !UPT ;  /* 0x0000001511117292 */ /* 0x000fc4000f8ec03f */
[----:B------:R-:W-:Y:S02]  /*e5a0*/  UIMAD UR5, UR7, UR24, UR19 ;  /* 0x00000018070572a4 */ /* 0x000fe4000f8e0213 */
[----:B------:R-:W-:Y:S01]  /*e5b0*/  UISETP.NE.AND UP0, UPT, UR39, URZ, UPT ;  /* 0x0000003f2700728c */ /* 0x000fe2000bf05270 */
[----:B------:R-:W-:Y:S01]  /*e5c0*/  ULDC UR7, c[0x0][0x610] ;  /* 0x0001840000077ab9 */ /* 0x000fe20000000800 */
[----:B------:R-:W-:Y:S02]  /*e5d0*/  UIMAD UR5, UR5, UR20, UR17 ;  /* 0x00000014050572a4 */ /* 0x000fe4000f8e0211 */
[----:B------:R-:W-:-:S04]  /*e5e0*/  UIMAD UR8, UR6, UR7, UR8 ;  /* 0x00000007060872a4 */ /* 0x000fc8000f8e0208 */
[----:B------:R-:W-:Y:S02]  /*e5f0*/  USEL UR6, UR5, UR8, !UP0 ;  /* 0x0000000805067287 */ /* 0x000fe4000c000000 */
[----:B------:R-:W-:-:S04]  /*e600*/  USEL UR8, UR8, UR5, !UP0 ;  /* 0x0000000508087287 */ /* 0x000fc8000c000000 */
[----:B------:R-:W-:Y:S02]  /*e610*/  IMAD.U32 R6, RZ, RZ, UR6 ;  /* 0x00000006ff067e24 */ /* 0x000fe4000f8e00ff */
[----:B------:R-:W-:-:S07]  /*e620*/  IMAD.U32 R4, RZ, RZ, UR8 ;  /* 0x00000008ff047e24 */ /* 0x000fce000f8e00ff */
.L_x_353:
[----:B------:R-:W-:-:S08]  /*e630*/  NOP ;  /* 0x0000000000007918 */ /* 0x000fd00000000000 */
[----:B------:R-:W0:-:S00]  /*e640*/  USETMAXREG.DEALLOC.CTAPOOL 0x28 ;  /* 0x00000028000079c8 */ /* 0x000e0000080e0500 */
[----:B------:R-:W-:-:S13]  /*e650*/  ISETP.NE.AND P0, PT, RZ, UR9, PT ;  /* 0x00000009ff007c0c */ /* 0x000fda000bf05270 */
[----:B------:R-:W-:Y:S05]  /*e660*/  @P0 EXIT ;  /* 0x000000000000094d */ /* 0x000fea0003800000 */
[----:B0-----:R-:W-:Y:S01]  /*e670*/  LOP3.LUT P0, RZ, R0, 0xff, RZ, 0xc0, !PT ;  /* 0x000000ff00ff7812 */ /* 0x001fe2000780c0ff */
[----:B------:R-:W-:Y:S02]  /*e680*/  IMAD.MOV.U32 R11, RZ, RZ, 0x1 ;  /* 0x00000001ff0b7424 */ /* 0x000fe400078e00ff */
[----:B------:R-:W-:-:S10]  /*e690*/  IMAD.MOV.U32 R10, RZ, RZ, RZ ;  /* 0x000000ffff0a7224 */ /* 0x000fd400078e00ff */
[----:B------:R-:W-:Y:S05]  /*e6a0*/  @!P0 BRA `(.L_x_356) ;  /* 0x0000000c00588947 */ /* 0x000fea0003800000 */
[----:B------:R-:W0:Y:S01]  /*e6b0*/  S2R R3, SR_CgaCtaId ;  /* 0x0000000000037919 */ /* 0x000e220000008800 */
[----:B------:R-:W-:Y:S01]  /*e6c0*/  ULDC UR4, c[0x0][0x28c] ;  /* 0x0000a30000047ab9 */ /* 0x000fe20000000800 */
[----:B------:R-:W-:Y:S01]  /*e6d0*/  ULDC UR5, c[0x0][0x600] ;  /* 0x0001800000057ab9 */ /* 0x000fe20000000800 */
[----:B------:R-:W-:Y:S01]  /*e6e0*/  UIADD3 UR9, UR4, 0x3f, URZ ;  /* 0x0000003f04097890 */ /* 0x000fe2000fffe03f */
[----:B------:R-:W-:Y:S01]  /*e6f0*/  BSSY B0, `(.L_x_356) ;  /* 0x00000d1000007945 */ /* 0x000fe20003800000 */
[----:B------:R-:W-:Y:S01]  /*e700*/  ULDC UR7, c[0x0][0x658] ;  /* 0x0001960000077ab9 */ /* 0x000fe20000000800 */
[----:B------:R-:W-:Y:S01]  /*e710*/  UMOV UR10, 0x1 ;  /* 0x00000001000a7882 */ /* 0x000fe20000000000 */
[----:B------:R-:W-:Y:S01]  /*e720*/  UIADD3 UR4, UR5, -0x1, URZ ;  /* 0xffffffff05047890 */ /* 0x000fe2000fffe03f */
[----:B------:R-:W-:Y:S01]  /*e730*/  IMAD.MOV.U32 R0, RZ, RZ, 0x1 ;  /* 0x00000001ff007424 */ /* 0x000fe200078e00ff */
[----:B------:R-:W-:Y:S01]  /*e740*/  UMOV UR8, 0xffffffff ;  /* 0xffffffff00087882 */ /* 0x000fe20000000000 */
[----:B------:R-:W-:Y:S01]  /*e750*/  USHF.L.U32 UR5, UR10, UR7, URZ ;  /* 0x000000070a057299 */ /* 0x000fe2000800063f */
[----:B------:R-:W-:Y:S01]  /*e760*/  IMAD.MOV.U32 R11, RZ, RZ, 0x1 ;  /* 0x00000001ff0b7424 */ /* 0x000fe200078e00ff */
[----:B------:R-:W-:Y:S01]  /*e770*/  USHF.R.S32.HI UR10, URZ, 0x1f, UR9 ;  /* 0x0000001f3f0a7899 */ /* 0x000fe20008011409 */
[----:B------:R-:W-:Y:S01]  /*e780*/  IMAD.MOV.U32 R10, RZ, RZ, RZ ;  /* 0x000000ffff0a7224 */ /* 0x000fe200078e00ff */
[----:B------:R-:W-:Y:S01]  /*e790*/  ULDC UR6, c[0x0][0xc] ;  /* 0x0000030000067ab9 */ /* 0x000fe20000000800 */
[----:B------:R-:W-:-:S02]  /*e7a0*/  USHF.L.U32 UR11, UR8, UR7, URZ ;  /* 0x00000007080b7299 */ /* 0x000fc4000800063f */
[----:B------:R-:W-:Y:S01]  /*e7b0*/  ULEA.HI UR10, UR10, UR9, URZ, 0x6 ;  /* 0x000000090a0a7291 */ /* 0x000fe2000f8f303f */
[----:B------:R-:W-:Y:S01]  /*e7c0*/  ULDC UR7, c[0x0][0x10] ;  /* 0x0000040000077ab9 */ /* 0x000fe20000000800 */
[----:B------:R-:W-:Y:S01]  /*e7d0*/  ULDC UR8, c[0x0][0x14] ;  /* 0x0000050000087ab9 */ /* 0x000fe20000000800 */
[----:B------:R-:W-:Y:S02]  /*e7e0*/  UIMAD.WIDE.U32 UR6, UR6, UR7, URZ ;  /* 0x00000007060672a5 */ /* 0x000fe4000f8e003f */
[----:B------:R-:W-:Y:S02]  /*e7f0*/  USHF.R.S32.HI UR18, URZ, 0x6, UR10 ;  /* 0x000000063f127899 */ /* 0x000fe4000801140a */
[----:B------:R-:W-:Y:S02]  /*e800*/  UIMAD.WIDE.U32 UR22, UR6, UR8, URZ ;  /* 0x00000008061672a5 */ /* 0x000fe4000f8e003f */
[----:B------:R-:W-:Y:S02]  /*e810*/  UIMAD UR13, UR7, UR8, URZ ;  /* 0x00000008070d72a4 */ /* 0x000fe4000f8e023f */
[----:B------:R-:W-:-:S02]  /*e820*/  ULOP3.LUT UR21, UR38, 0x2, URZ, 0xfc, !UPT ;  /* 0x0000000226157892 */ /* 0x000fc4000f8efc3f */
[----:B------:R-:W-:Y:S01]  /*e830*/  ULOP3.LUT UR19, URZ, UR11, URZ, 0x33, !UPT ;  /* 0x0000000b3f137292 */ /* 0x000fe2000f8e333f */
[----:B0-----:R-:W-:Y:S01]  /*e840*/  LOP3.LUT R3, R3, 0x1, RZ, 0xc0, !PT ;  /* 0x0000000103037812 */ /* 0x001fe200078ec0ff */
[----:B------:R-:W-:Y:S02]  /*e850*/  UIADD3 UR13, UR23, UR13, URZ ;  /* 0x0000000d170d7290 */ /* 0x000fe4000fffe03f */
[----:B------:R-:W-:Y:S01]  /*e860*/  UIADD3 UR26, UR18, 0x1, URZ ;  /* 0x00000001121a7890 */ /* 0x000fe2000fffe03f */
[----:B------:R-:W-:-:S11]  /*e870*/  ULDC.64 UR24, c[0x0][0x198] ;  /* 0x0000660000187ab9 */ /* 0x000fd60000000a00 */
.L_x_367:
[----:B------:R-:W-:-:S03]  /*e880*/  UMOV UR6, 0xffffffff ;  /* 0xffffffff00067882 */ /* 0x000fc60000000000 */
[----:B------:R-:W-:Y:S05]  /*e890*/  BRA.DIV UR6, `(.L_x_357) ;  /* 0x0000000e06cc7947 */ /* 0x000fea000b800000 */
[----:B------:R-:W-:-:S13]  /*e8a0*/  ELECT P6, URZ, PT ;  /* 0x00000000003f782f */ /* 0x000fda00038c0000 */
.L_x_378:
[----:B------:R-:W0:Y:S01]  /*e8b0*/  LDC R5, c[0x0][0x28c] ;  /* 0x0000a300ff057b82 */ /* 0x000e220000000800 */
[----:B------:R-:W-:Y:S01]  /*e8c0*/  BSSY B1, `(.L_x_358) ;  /* 0x000003b000017945 */ /* 0x000fe20003800000 */
[----:B0-----:R-:W-:-:S13]  /*e8d0*/  ISETP.LT.OR P6, PT, R5, 0x1, !P6 ;  /* 0x000000010500780c */ /* 0x001fda00077c1670 */
[----:B------:R-:W-:Y:S05]  /*e8e0*/  @P6 BRA `(.L_x_359) ;  /* 0x0000000000e06947 */ /* 0x000fea0003800000 */
[----:B------:R-:W-:Y:S02]  /*e8f0*/  IMAD R5, R6, 0x2, R3 ;  /* 0x0000000206057824 */ /* 0x000fe400078e0203 */
[----:B------:R-:W-:Y:S02]  /*e900*/  IMAD.SHL.U32 R12, R4, 0x100, RZ ;  /* 0x00000100040c7824 */ /* 0x000fe400078e00ff */
[----:B------:R-:W-:Y:S02]  /*e910*/  IMAD.MOV.U32 R15, RZ, RZ, RZ ;  /* 0x000000ffff0f7224 */ /* 0x000fe400078e00ff */
[----:B------:R-:W-:Y:S02]  /*e920*/  IMAD.U32 R18, RZ, RZ, UR26 ;  /* 0x0000001aff127e24 */ /* 0x000fe4000f8e00ff */
[----:B------:R-:W-:Y:S02]  /*e930*/  IMAD.MOV.U32 R4, RZ, RZ, R11 ;  /* 0x000000ffff047224 */ /* 0x000fe400078e000b */
[----:B------:R-:W-:-:S02]  /*e940*/  IMAD.MOV.U32 R6, RZ, RZ, R10 ;  /* 0x000000ffff067224 */ /* 0x000fc400078e000a */
[----:B------:R-:W-:-:S07]  /*e950*/  IMAD R9, R5, 0x50, RZ ;  /* 0x0000005005097824 */ /* 0x000fce00078e02ff */
.L_x_362:
[----:B------:R-:W0:Y:S01]  /*e960*/  S2R R14, SR_CgaCtaId ;  /* 0x00000000000e7919 */ /* 0x000e220000008800 */
[----:B------:R-:W-:Y:S02]  /*e970*/  MOV R5, 0x400 ;  /* 0x0000040000057802 */ /* 0x000fe40000000f00 */
[----:B------:R-:W-:-:S13]  /*e980*/  LOP3.LUT P1, RZ, R2, 0x7f, RZ, 0xc0, !PT ;  /* 0x0000007f02ff7812 */ /* 0x000fda000782c0ff */
[----:B------:R-:W1:Y:S01]  /*e990*/  @!P1 LDC R7, c[0x0][0x500] ;  /* 0x00014000ff079b82 */ /* 0x000e620000000800 */
[----:B0-----:R-:W-:Y:S02]  /*e9a0*/  LEA R13, R14, R5, 0x18 ;  /* 0x000000050e0d7211 */ /* 0x001fe400078ec0ff */
[----:B------:R-:W-:-:S03]  /*e9b0*/  SHF.L.U32 R5, R4, 0x1f, RZ ;  /* 0x0000001f04057819 */ /* 0x000fc600000006ff */
[----:B------:R-:W-:-:S04]  /*e9c0*/  IMAD R14, R6, 0x8, R13 ;  /* 0x00000008060e7824 */ /* 0x000fc800078e020d */
[----:B------:R-:W0:Y:S02]  /*e9d0*/  SYNCS.PHASECHK.TRANS64.TRYWAIT P0, [R14+URZ+0x20], R5 ;  /* 0x000020050e0075a7 */ /* 0x000e24000800017f */
[----:B01----:R-:W-:Y:S05]  /*e9e0*/  @!P0 BRA `(.L_x_360) ;  /* 0x0000000c00988947 */ /* 0x003fea0003800000 */
.L_x_379:
[----:B------:R-:W-:Y:S01]  /*e9f0*/  UPRMT UR6, UR21, 0x9910, URZ ;  /* 0x0000991015067896 */ /* 0x000fe2000800003f */
[----:B------:R1:W-:Y:S03]  /*ea00*/  @!P1 SYNCS.ARRIVE.TRANS64 RZ, [R14+URZ], R7 ;  /* 0x000000070eff99a7 */ /* 0x0003e6000800003f */
[----:B------:R-:W-:-:S06]  /*ea10*/  UISETP.NE.AND UP0, UPT, UR6, 0x2, UPT ;  /* 0x000000020600788c */ /* 0x000fcc000bf05270 */
[----:B------:R-:W-:-:S13]  /*ea20*/  PLOP3.LUT P0, PT, PT, PT, UP0, 0x80, 0x0 ;  /* 0x000000000000781c */ /* 0x000fda0003f0f008 */
[----:B-1----:R-:W-:Y:S05]  /*ea30*/  @P0 BRA `(.L_x_361) ;  /* 0x0000000000040947 */ /* 0x002fea0003800000 */
[----:B------:R-:W-:Y:S01]  /*ea40*/  BPT.TRAP 0x1 ;  /* 0x000000040000795c */ /* 0x000fe20000300000 */
.L_x_361:
[----:B0-----:R-:W-:Y:S01]  /*ea50*/  IMAD R5, R6, 0x2, R3 ;  /* 0x0000000206057824 */ /* 0x001fe200078e0203 */
[----:B------:R-:W-:Y:S01]  /*ea60*/  R2UR UR9, R14 ;  /* 0x000000000e0972ca */ /* 0x000fe200000e0000 */
[--C-:B------:R-:W-:Y:S01]  /*ea70*/  IMAD R7, R6, 0x8000, R13.reuse ;  /* 0x0000800006077824 */ /* 0x100fe200078e020d */
[----:B------:R-:W-:Y:S01]  /*ea80*/  UIADD3 UR6, UP0, UR24, 0xf0, URZ ;  /* 0x000000f018067890 */ /* 0x000fe2000ff1e03f */
[----:B------:R-:W-:Y:S01]  /*ea90*/  IMAD R5, R5, 0x1400, RZ ;  /* 0x0000140005057824 */ /* 0x000fe200078e02ff */
[----:B------:R-:W-:Y:S01]  /*eaa0*/  R2UR UR11, R12 ;  /* 0x000000000c0b72ca */ /* 0x000fe200000e0000 */
[----:B------:R-:W-:Y:S01]  /*eab0*/  VIADD R18, R18, 0xffffffff ;  /* 0xffffffff12127836 */ /* 0x000fe20000000000 */
[----:B------:R-:W-:Y:S01]  /*eac0*/  R2UR UR7, R7 ;  /* 0x00000000070772ca */ /* 0x000fe200000e0000 */
[----:B------:R-:W-:Y:S01]  /*ead0*/  IMAD R5, R5, 0x2, R13 ;  /* 0x0000000205057824 */ /* 0x000fe200078e020d */
[----:B------:R-:W-:Y:S01]  /*eae0*/  R2UR UR10, R15 ;  /* 0x000000000f0a72ca */ /* 0x000fe200000e0000 */
[----:B------:R-:W-:Y:S01]  /*eaf0*/  UIADD3 UR28, UP1, UR24, 0x1f0, URZ ;  /* 0x000001f0181c7890 */ /* 0x000fe2000ff3e03f */
[----:B------:R-:W-:Y:S01]  /*eb00*/  R2UR UR12, R8 ;  /* 0x00000000080c72ca */ /* 0x000fe200000e0000 */
[----:B------:R-:W-:Y:S01]  /*eb10*/  VIADD R6, R6, 0x1 ;  /* 0x0000000106067836 */ /* 0x000fe20000000000 */
[----:B------:R-:W-:Y:S01]  /*eb20*/  R2UR UR8, R5 ;  /* 0x00000000050872ca */ /* 0x000fe200000e0000 */
[----:B------:R-:W-:Y:S01]  /*eb30*/  UIADD3.X UR29, URZ, UR25, URZ, UP1, !UPT ;  /* 0x000000193f1d7290 */ /* 0x000fe20008ffe43f */
[----:B------:R-:W-:Y:S01]  /*eb40*/  R2UR UR20, R9 ;  /* 0x00000000091472ca */ /* 0x000fe200000e0000 */
[----:B------:R-:W-:Y:S01]  /*eb50*/  UMOV UR14, 0x0 ;  /* 0x00000000000e7882 */ /* 0x000fe20000000000 */
[----:B------:R-:W-:Y:S01]  /*eb60*/  ISETP.GT.AND P1, PT, R18, 0x1, PT ;  /* 0x000000011200780c */ /* 0x000fe20003f24270 */
[----:B------:R-:W-:Y:S01]  /*eb70*/  UMOV UR15, 0x10000000 ;  /* 0x10000000000f7882 */ /* 0x000fe20000000000 */
[C---:B------:R-:W-:Y:S01]  /*eb80*/  ISETP.NE.AND P0, PT, R6.reuse, 0x4, PT ;  /* 0x000000040600780c */ /* 0x040fe20003f05270 */
[----:B------:R-:W-:Y:S01]  /*eb90*/  UIADD3 UR16, UR7, 0x100, URZ ;  /* 0x0000010007107890 */ /* 0x000fe2000fffe03f */
[----:B------:R-:W-:Y:S01]  /*eba0*/  VIADD R15, R15, 0x40 ;  /* 0x000000400f0f7836 */ /* 0x000fe20000000000 */
[----:B------:R-:W-:Y:S01]  /*ebb0*/  UIADD3.X UR7, URZ, UR25, URZ, UP0, !UPT ;  /* 0x000000193f077290 */ /* 0x000fe200087fe43f */
[----:B------:R-:W-:Y:S01]  /*ebc0*/  SEL R5, RZ, 0x1, P0 ;  /* 0x00000001ff057807 */ /* 0x000fe20000000000 */
[----:B------:R-:W-:Y:S01]  /*ebd0*/  UMOV UR27, 0x30000 ;  /* 0x00030000001b7882 */ /* 0x000fe20000000000 */
[----:B------:R-:W-:Y:S01]  /*ebe0*/  SEL R6, R6, RZ, P0 ;  /* 0x000000ff06067207 */ /* 0x000fe20000000000 */
[----:B------:R-:W-:Y:S01]  /*ebf0*/  UIADD3 UR17, UR8, 0x20100, URZ ;  /* 0x0002010008117890 */ /* 0x000fe2000fffe03f */
[----:B------:R-:W-:-:S02]  /*ec00*/  LOP3.LUT R4, R4, R5, RZ, 0x3c, !PT ;  /* 0x0000000504047212 */ /* 0x000fc400078e3cff */
[----:B------:R-:W-:Y:S02]  /*ec10*/  UMOV UR8, UR16 ;  /* 0x0000001000087c82 */ /* 0x000fe40008000000 */
[----:B------:R0:W-:Y:S02]  /*ec20*/  UTMALDG.3D [UR8], [UR6], desc[UR14] ;  /* 0x00000e08060075b4 */ /* 0x0001e40008011000 */
[----:B0-----:R-:W-:Y:S01]  /*ec30*/  UMOV UR8, UR17 ;  /* 0x0000001100087c82 */ /* 0x001fe20008000000 */
[----:B------:R-:W-:Y:S02]  /*ec40*/  UMOV UR11, UR20 ;  /* 0x00000014000b7c82 */ /* 0x000fe40008000000 */
[----:B------:R0:W-:Y:S02]  /*ec50*/  UTMALDG.3D.MULTICAST [UR8], [UR28], UR27, desc[UR14] ;  /* 0x00000e081c0073b4 */ /* 0x0001e4000801181b */
[----:B0-----:R-:W-:Y:S05]  /*ec60*/  @P1 BRA `(.L_x_362) ;  /* 0xfffffffc003c1947 */ /* 0x001fea000383ffff */
.L_x_359:
[----:B------:R-:W-:Y:S05]  /*ec70*/  BSYNC B1 ;  /* 0x0000000000017941 */ /* 0x000fea0003800000 */
.L_x_358:
[----:B------:R-:W-:Y:S01]  /*ec80*/  LOP3.LUT P2, RZ, R0, 0xff, RZ, 0xc0, !PT ;  /* 0x000000ff00ff7812 */ /* 0x000fe2000784c0ff */
[----:B------:R-:W-:Y:S01]  /*ec90*/  VIADD R10, R10, UR18 ;  /* 0x000000120a0a7c36 */ /* 0x000fe20008000000 */
[----:B------:R-:W-:Y:S01]  /*eca0*/  ULDC.64 UR6, c[0x0][0x650] ;  /* 0x0001940000067ab9 */ /* 0x000fe20000000a00 */
[----:B------:R-:W-:Y:S01]  /*ecb0*/  IMAD.U32 R6, RZ, RZ, UR18 ;  /* 0x00000012ff067e24 */ /* 0x000fe2000f8e00ff */
[----:B------:R-:W-:Y:S01]  /*ecc0*/  BSSY B1, `(.L_x_363) ;  /* 0x0000071000017945 */ /* 0x000fe20003800000 */
[----:B------:R-:W-:Y:S01]  /*ecd0*/  IMAD.MOV.U32 R8, RZ, RZ, -0x1 ;  /* 0xffffffffff087424 */ /* 0x000fe200078e00ff */
[----:B------:R-:W-:Y:S02]  /*ece0*/  SHF.R.U32.HI R0, RZ, 0x2, R10 ;  /* 0x00000002ff007819 */ /* 0x000fe4000001160a */
[----:B------:R-:W-:Y:S02]  /*ecf0*/  ISETP.GT.U32.AND P0, PT, R10, 0x3, PT ;  /* 0x000000030a00780c */ /* 0x000fe40003f04070 */
[----:B------:R-:W-:-:S02]  /*ed00*/  LOP3.LUT R0, R0, 0x1, RZ, 0xc0, !PT ;  /* 0x0000000100007812 */ /* 0x000fc400078ec0ff */
[----:B------:R-:W-:Y:S01]  /*ed10*/  ISETP.LT.U32.AND P0, PT, R6, 0x4, P0 ;  /* 0x000000040600780c */ /* 0x000fe20000701070 */
[----:B------:R-:W0:Y:S01]  /*ed20*/  @P2 S2R R5, SR_CgaCtaId ;  /* 0x0000000000052919 */ /* 0x000e220000008800 */
[----:B------:R-:W-:Y:S01]  /*ed30*/  @P2 MOV R4, 0x400 ;  /* 0x0000040000042802 */ /* 0x000fe20000000f00 */
[----:B------:R-:W-:Y:S01]  /*ed40*/  IMAD.MOV.U32 R6, RZ, RZ, -0x1 ;  /* 0xffffffffff067424 */ /* 0x000fe200078e00ff */
[----:B------:R-:W-:Y:S01]  /*ed50*/  ISETP.NE.U32.AND P1, PT, R0, 0x1, PT ;  /* 0x000000010000780c */ /* 0x000fe20003f25070 */
[----:B------:R-:W-:Y:S01]  /*ed60*/  IMAD.U32 R0, RZ, RZ, UR18 ;  /* 0x00000012ff007e24 */ /* 0x000fe2000f8e00ff */
[----:B------:R-:W-:-:S04]  /*ed70*/  LOP3.LUT R10, R10, 0x3, RZ, 0xc0, !PT ;  /* 0x000000030a0a7812 */ /* 0x000fc800078ec0ff */
[----:B------:R-:W-:Y:S02]  /*ed80*/  ISETP.GT.U32.AND P1, PT, R0, 0x3, !P1 ;  /* 0x000000030000780c */ /* 0x000fe40004f24070 */
[----:B------:R-:W-:Y:S02]  /*ed90*/  SEL R0, RZ, 0x1, !P0 ;  /* 0x00000001ff007807 */ /* 0x000fe40004000000 */
[----:B0-----:R-:W-:Y:S02]  /*eda0*/  @P2 LEA R4, R5, R4, 0x18 ;  /* 0x0000000405042211 */ /* 0x001fe400078ec0ff */
[----:B------:R-:W-:Y:S02]  /*edb0*/  PRMT R5, RZ, 0x7610, R5 ;  /* 0x00007610ff057816 */ /* 0x000fe40000000005 */
[----:B------:R0:W-:Y:S01]  /*edc0*/  @P2 SYNCS.ARRIVE.TRANS64.A1T0 RZ, [R4+URZ+0x58], RZ ;  /* 0x000058ff04ff29a7 */ /* 0x0001e2000810003f */
[----:B------:R-:W-:-:S04]  /*edd0*/  IADD3 R16, P2, R16, UR22, RZ ;  /* 0x0000001610107c10 */ /* 0x000fc8000ff5e0ff */
[----:B------:R-:W-:Y:S02]  /*ede0*/  IADD3.X R17, R17, UR13, RZ, P2, !PT ;  /* 0x0000000d11117c10 */ /* 0x000fe400097fe4ff */
[----:B------:R-:W-:Y:S02]  /*edf0*/  ISETP.GE.U32.AND P2, PT, R16, UR6, PT ;  /* 0x0000000610007c0c */ /* 0x000fe4000bf46070 */
[----:B0-----:R-:W-:Y:S02]  /*ee00*/  SEL R4, RZ, 0x1, !P1 ;  /* 0x00000001ff047807 */ /* 0x001fe40004800000 */
[----:B------:R-:W-:Y:S02]  /*ee10*/  ISETP.GE.U32.AND.EX P0, PT, R17, UR7, PT, P2 ;  /* 0x0000000711007c0c */ /* 0x000fe4000bf06120 */
[--C-:B------:R-:W-:Y:S01]  /*ee20*/  LOP3.LUT R11, R4, R11, R0.reuse, 0x96, !PT ;  /* 0x0000000b040b7212 */ /* 0x100fe200078e9600 */
[----:B------:R-:W-:Y:S01]  /*ee30*/  IMAD.MOV.U32 R4, RZ, RZ, -0x1 ;  /* 0xffffffffff047424 */ /* 0x000fe200078e00ff */
[----:B------:R-:W-:-:S09]  /*ee40*/  PRMT R0, RZ, 0x7610, R0 ;  /* 0x00007610ff007816 */ /* 0x000fd20000000000 */
[----:B------:R-:W-:Y:S05]  /*ee50*/  @P0 BRA `(.L_x_364) ;  /* 0x00000004005c0947 */ /* 0x000fea0003800000 */
[----:B------:R-:W-:Y:S01]  /*ee60*/  ULDC.64 UR6, c[0x0][0x628] ;  /* 0x00018a0000067ab9 */ /* 0x000fe20000000a00 */
[----:B------:R-:W0:Y:S01]  /*ee70*/  S2R R13, SR_CTAID.X ;  /* 0x00000000000d7919 */ /* 0x000e220000002500 */
[----:B------:R-:W-:Y:S01]  /*ee80*/  ISETP.NE.U32.AND P0, PT, RZ, UR6, PT ;  /* 0x00000006ff007c0c */ /* 0x000fe2000bf05070 */
[----:B------:R-:W-:Y:S01]  /*ee90*/  ULDC UR9, c[0x0][0x630] ;  /* 0x00018c0000097ab9 */ /* 0x000fe20000000800 */
[----:B------:R-:W-:Y:S01]  /*eea0*/  IMAD.MOV.U32 R4, RZ, RZ, R16 ;  /* 0x000000ffff047224 */ /* 0x000fe200078e0010 */
[----:B------:R-:W1:Y:S01]  /*eeb0*/  S2R R12, SR_CTAID.Y ;  /* 0x00000000000c7919 */ /* 0x000e620000002600 */
[----:B------:R-:W-:Y:S01]  /*eec0*/  ISETP.NE.AND.EX P0, PT, RZ, UR7, PT, P0 ;  /* 0x00000007ff007c0c */ /* 0x000fe2000bf05300 */
[----:B------:R-:W-:-:S12]  /*eed0*/  IMAD.MOV.U32 R5, RZ, RZ, R17 ;  /* 0x000000ffff057224 */ /* 0x000fd800078e0011 */
[----:B------:R-:W-:Y:S05]  /*eee0*/  @!P0 BRA `(.L_x_365) ;  /* 0x0000000000288947 */ /* 0x000fea0003800000 */
[----:B------:R-:W-:Y:S02]  /*eef0*/  ULDC UR8, c[0x0][0x634] ;  /* 0x00018d0000087ab9 */ /* 0x000fe40000000800 */
[----:B------:R-:W-:-:S05]  /*ef00*/  IADD3 R9, P0, R16, UR8, RZ ;  /* 0x0000000810097c10 */ /* 0x000fca000ff1e0ff */
[----:B------:R-:W-:-:S04]  /*ef10*/  IMAD.X R15, RZ, RZ, R17, P0 ;  /* 0x000000ffff0f7224 */ /* 0x000fc800000e0611 */
[----:B------:R-:W-:-:S04]  /*ef20*/  IMAD.WIDE.U32 R6, R15, UR6, RZ ;  /* 0x000000060f067c25 */ /* 0x000fc8000f8e00ff */
[----:B------:R-:W-:-:S04]  /*ef30*/  IMAD.WIDE.U32 R6, P0, R9, UR7, R6 ;  /* 0x0000000709067c25 */ /* 0x000fc8000f800006 */
[----:B------:R-:W-:-:S04]  /*ef40*/  IMAD.WIDE.U32 R8, R9, UR6, RZ ;  /* 0x0000000609087c25 */ /* 0x000fc8000f8e00ff */
[----:B------:R-:W-:Y:S01]  /*ef50*/  IMAD.X R5, RZ, RZ, RZ, P0 ;  /* 0x000000ffff057224 */ /* 0x000fe200000e06ff */
[----:B------:R-:W-:Y:S01]  /*ef60*/  IADD3 RZ, P0, R9, R6, RZ ;  /* 0x0000000609ff7210 */ /* 0x000fe20007f1e0ff */
[----:B------:R-:W-:-:S04]  /*ef70*/  IMAD.MOV.U32 R4, RZ, RZ, R7 ;  /* 0x000000ffff047224 */ /* 0x000fc800078e0007 */
[----:B------:R-:W-:-:S08]  /*ef80*/  IMAD.WIDE.U32.X R4, R15, UR7, R4, P0 ;  /* 0x000000070f047c25 */ /* 0x000fd000080e0404 */
.L_x_365:
[--C-:B------:R-:W-:Y:S01]  /*ef90*/  SHF.R.U64 R8, R4, UR9, R5.reuse ;  /* 0x0000000904087c19 */ /* 0x100fe20008001205 */
[----:B------:R-:W-:Y:S01]  /*efa0*/  ULDC.64 UR6, c[0x0][0x620] ;  /* 0x0001880000067ab9 */ /* 0x000fe20000000a00 */
[----:B------:R-:W-:Y:S01]  /*efb0*/  SHF.R.U32.HI R4, RZ, UR9, R5 ;  /* 0x00000009ff047c19 */ /* 0x000fe20008011605 */
[----:B------:R-:W2:Y:S01]  /*efc0*/  LDC R20, c[0x0][0x144] ;  /* 0x00005100ff147b82 */ /* 0x000ea20000000800 */
[----:B------:R-:W-:Y:S01]  /*efd0*/  IADD3 R7, P0, RZ, -R8, RZ ;  /* 0x80000008ff077210 */ /* 0x000fe20007f1e0ff */
[----:B------:R-:W-:Y:S01]  /*efe0*/  ULDC.64 UR10, c[0x0][0x640] ;  /* 0x00019000000a7ab9 */ /* 0x000fe20000000a00 */
[----:B------:R-:W-:Y:S01]  /*eff0*/  ULDC UR8, c[0x0][0x608] ;  /* 0x0001820000087ab9 */ /* 0x000fe20000000800 */
[----:B------:R-:W-:Y:S02]  /*f000*/  UISETP.NE.AND UP0, UPT, UR39, URZ, UPT ;  /* 0x0000003f2700728c */ /* 0x000fe4000bf05270 */
[----:B------:R-:W-:Y:S01]  /*f010*/  IMAD.X R4, RZ, RZ, ~R4, P0 ;  /* 0x000000ffff047224 */ /* 0x000fe200000e0e04 */
[----:B------:R-:W-:Y:S01]  /*f020*/  ISETP.NE.U32.AND P0, PT, RZ, UR10, PT ;  /* 0x0000000aff007c0c */ /* 0x000fe2000bf05070 */
[----:B------:R-:W3:Y:S02]  /*f030*/  LDC R15, c[0x0][0x148] ;  /* 0x00005200ff0f7b82 */ /* 0x000ee40000000800 */
[----:B------:R-:W-:Y:S01]  /*f040*/  IMAD R6, R4, UR6, RZ ;  /* 0x0000000604067c24 */ /* 0x000fe2000f8e02ff */
[----:B------:R-:W-:Y:S01]  /*f050*/  ISETP.NE.AND.EX P0, PT, RZ, UR11, PT, P0 ;  /* 0x0000000bff007c0c */ /* 0x000fe2000bf05300 */
[----:B------:R-:W-:Y:S01]  /*f060*/  IMAD.WIDE.U32 R4, R7, UR6, R16 ;  /* 0x0000000607047c25 */ /* 0x000fe2000f8e0010 */
[----:B------:R-:W-:Y:S01]  /*f070*/  ULDC UR6, c[0x0][0x150] ;  /* 0x0000540000067ab9 */ /* 0x000fe20000000800 */
[----:B------:R-:W-:-:S02]  /*f080*/  PLOP3.LUT P2, PT, PT, PT, UP0, 0x80, 0x0 ;  /* 0x000000000000781c */ /* 0x000fc40003f4f008 */
[----:B------:R-:W-:Y:S01]  /*f090*/  IMAD R7, R7, UR7, R6 ;  /* 0x0000000707077c24 */ /* 0x000fe2000f8e0206 */
[----:B0-----:R-:W-:Y:S01]  /*f0a0*/  I2FP.F32.U32 R6, R13 ;  /* 0x0000000d00067245 */ /* 0x001fe20000201000 */
[----:B------:R-:W-:Y:S02]  /*f0b0*/  ULDC UR7, c[0x0][0x154] ;  /* 0x0000550000077ab9 */ /* 0x000fe40000000800 */
[----:B------:R-:W-:Y:S02]  /*f0c0*/  IMAD.IADD R5, R5, 0x1, R7 ;  /* 0x0000000105057824 */ /* 0x000fe400078e0207 */
[----:B------:R-:W-:Y:S01]  /*f0d0*/  FMUL R6, R6, UR6 ;  /* 0x0000000606067c20 */ /* 0x000fe20008400000 */
[----:B------:R-:W-:Y:S02]  /*f0e0*/  ULDC UR6, c[0x0][0x618] ;  /* 0x0001860000067ab9 */ /* 0x000fe40000000800 */
[--C-:B------:R-:W-:Y:S02]  /*f0f0*/  SHF.R.U64 R9, R4, UR6, R5.reuse ;  /* 0x0000000604097c19 */ /* 0x100fe40008001205 */
[----:B-1----:R-:W-:Y:S01]  /*f100*/  I2FP.F32.U32 R4, R12 ;  /* 0x0000000c00047245 */ /* 0x002fe20000201000 */
[----:B------:R-:W0:Y:S04]  /*f110*/  F2I.U32.TRUNC.NTZ R6, R6 ;  /* 0x0000000600067305 */ /* 0x000e28000020f000 */
[----:B------:R-:W-:Y:S01]  /*f120*/  FMUL R7, R4, UR7 ;  /* 0x0000000704077c20 */ /* 0x000fe20008400000 */
[----:B------:R-:W-:Y:S01]  /*f130*/  SHF.R.U32.HI R4, RZ, UR6, R5 ;  /* 0x00000006ff047c19 */ /* 0x000fe20008011605 */
[----:B------:R-:W-:-:S02]  /*f140*/  ULDC UR6, c[0x0][0x658] ;  /* 0x0001960000067ab9 */ /* 0x000fc40000000800 */
[----:B------:R1:W4:Y:S01]  /*f150*/  F2I.U32.TRUNC.NTZ R19, R7 ;  /* 0x0000000700137305 */ /* 0x000322000020f000 */
[--C-:B------:R-:W-:Y:S02]  /*f160*/  SHF.R.U64 R18, R9, UR8, R4.reuse ;  /* 0x0000000809127c19 */ /* 0x100fe40008001204 */
[----:B------:R-:W-:Y:S01]  /*f170*/  SHF.R.U32.HI R5, RZ, UR8, R4 ;  /* 0x00000008ff057c19 */ /* 0x000fe20008011604 */
[----:B0-----:R-:W-:-:S03]  /*f180*/  IMAD.MOV R4, RZ, RZ, -R6 ;  /* 0x000000ffff047224 */ /* 0x001fc600078e0a06 */
[--C-:B------:R-:W-:Y:S02]  /*f190*/  SHF.R.U64 R14, R18, UR6, R5.reuse ;  /* 0x00000006120e7c19 */ /* 0x100fe40008001205 */
[----:B------:R-:W-:Y:S01]  /*f1a0*/  SHF.R.U32.HI R6, RZ, UR6, R5 ;  /* 0x00000006ff067c19 */ /* 0x000fe20008011605 */
[----:B--2---:R-:W-:Y:S02]  /*f1b0*/  IMAD R21, R20, R4, R13 ;  /* 0x0000000414157224 */ /* 0x004fe400078e020d */
[----:B------:R-:W-:Y:S02]  /*f1c0*/  IMAD.MOV.U32 R4, RZ, RZ, R14 ;  /* 0x000000ffff047224 */ /* 0x000fe400078e000e */
[----:B------:R-:W-:Y:S01]  /*f1d0*/  IMAD.MOV.U32 R5, RZ, RZ, R6 ;  /* 0x000000ffff057224 */ /* 0x000fe200078e0006 */
[----:B-1--4-:R-:W-:Y:S06]  /*f1e0*/  @!P0 BRA `(.L_x_366) ;  /* 0x0000000000288947 */ /* 0x012fec0003800000 */
[----:B------:R-:W-:Y:S02]  /*f1f0*/  ULDC UR6, c[0x0][0x64c] ;  /* 0x0001930000067ab9 */ /* 0x000fe40000000800 */
[----:B------:R-:W-:-:S05]  /*f200*/  IADD3 R5, P0, R14, UR6, RZ ;  /* 0x000000060e057c10 */ /* 0x000fca000ff1e0ff */
[----:B------:R-:W-:-:S04]  /*f210*/  IMAD.X R13, RZ, RZ, R6, P0 ;  /* 0x000000ffff0d7224 */ /* 0x000fc800000e0606 */
[----:B------:R-:W-:-:S04]  /*f220*/  IMAD.WIDE.U32 R6, R13, UR10, RZ ;  /* 0x0000000a0d067c25 */ /* 0x000fc8000f8e00ff */
[----:B------:R-:W-:-:S04]  /*f230*/  IMAD.WIDE.U32 R6, P0, R5, UR11, R6 ;  /* 0x0000000b05067c25 */ /* 0x000fc8000f800006 */
[----:B------:R-:W-:-:S04]  /*f240*/  IMAD.WIDE.U32 R4, R5, UR10, RZ ;  /* 0x0000000a05047c25 */ /* 0x000fc8000f8e00ff */
[----:B------:R-:W-:Y:S01]  /*f250*/  IMAD.MOV.U32 R4, RZ, RZ, R7 ;  /* 0x000000ffff047224 */ /* 0x000fe200078e0007 */
[----:B------:R-:W-:Y:S01]  /*f260*/  IADD3 RZ, P1, R5, R6, RZ ;  /* 0x0000000605ff7210 */ /* 0x000fe20007f3e0ff */
[----:B------:R-:W-:-:S04]  /*f270*/  IMAD.X R5, RZ, RZ, RZ, P0 ;  /* 0x000000ffff057224 */ /* 0x000fc800000e06ff */
[----:B------:R-:W-:-:S08]  /*f280*/  IMAD.WIDE.U32.X R4, R13, UR11, R4, P1 ;  /* 0x0000000b0d047c25 */ /* 0x000fd000088e0404 */
.L_x_366:
[----:B------:R-:W-:Y:S01]  /*f290*/  ULDC UR6, c[0x0][0x648] ;  /* 0x0001920000067ab9 */ /* 0x000fe20000000800 */
[----:B------:R-:W-:Y:S01]  /*f2a0*/  LOP3.LUT R18, R18, UR19, RZ, 0xc0, !PT ;  /* 0x0000001312127c12 */ /* 0x000fe2000f8ec0ff */
[----:B------:R-:W-:Y:S01]  /*f2b0*/  IMAD.MOV R19, RZ, RZ, -R19 ;  /* 0x000000ffff137224 */ /* 0x000fe200078e0a13 */
[----:B------:R-:W-:Y:S01]  /*f2c0*/  SHF.R.U64 R5, R4, UR6, R5 ;  /* 0x0000000604057c19 */ /* 0x000fe20008001205 */
[----:B------:R-:W-:Y:S01]  /*f2d0*/  ULDC UR6, c[0x0][0x638] ;  /* 0x00018e0000067ab9 */ /* 0x000fe20000000800 */
[----:B------:R-:W-:Y:S01]  /*f2e0*/  UISETP.NE.AND UP0, UPT, UR39, URZ, UPT ;  /* 0x0000003f2700728c */ /* 0x000fe2000bf05270 */
[----:B------:R-:W-:Y:S01]  /*f2f0*/  LOP3.LUT R9, R9, UR4, RZ, 0xc0, !PT ;  /* 0x0000000409097c12 */ /* 0x000fe2000f8ec0ff */
[----:B---3--:R-:W-:Y:S01]  /*f300*/  @P2 IMAD R21, R15, R19, R12 ;  /* 0x000000130f152224 */ /* 0x008fe200078e020c */
[----:B------:R-:W-:Y:S01]  /*f310*/  ULDC UR7, c[0x0][0x610] ;  /* 0x0001840000077ab9 */ /* 0x000fe20000000800 */
[----:B------:R-:W-:Y:S02]  /*f320*/  IMAD.MOV R7, RZ, RZ, -R5 ;  /* 0x000000ffff077224 */ /* 0x000fe400078e0a05 */
[----:B------:R-:W-:Y:S01]  /*f330*/  IMAD R4, R5, UR5, R18 ;  /* 0x0000000505047c24 */ /* 0x000fe2000f8e0212 */
[----:B------:R-:W-:Y:S01]  /*f340*/  PLOP3.LUT P0, PT, PT, PT, UP0, 0x40, 0x0 ;  /* 0x000000000000781c */ /* 0x000fe20003f0e808 */
[----:B------:R-:W-:Y:S01]  /*f350*/  IMAD R14, R7, UR6, R14 ;  /* 0x00000006070e7c24 */ /* 0x000fe2000f8e020e */
[----:B------:R-:W-:Y:S01]  /*f360*/  ULDC UR6, c[0x0][0x600] ;  /* 0x0001800000067ab9 */ /* 0x000fe20000000800 */
[----:B------:R-:W-:Y:S01]  /*f370*/  IMAD R4, R4, UR7, R21 ;  /* 0x0000000704047c24 */ /* 0x000fe2000f8e0215 */
[----:B------:R-:W-:Y:S01]  /*f380*/  PLOP3.LUT P1, PT, PT, PT, UP0, 0x40, 0x0 ;  /* 0x000000000000781c */ /* 0x000fe20003f2e808 */
[----:B------:R-:W-:-:S02]  /*f390*/  IMAD R7, R14, UR6, R9 ;  /* 0x000000060e077c24 */ /* 0x000fc4000f8e0209 */
[----:B------:R-:W-:-:S03]  /*f3a0*/  IMAD.MOV.U32 R5, RZ, RZ, 0x1 ;  /* 0x00000001ff057424 */ /* 0x000fc600078e00ff */
[----:B------:R-:W-:Y:S02]  /*f3b0*/  SEL R6, R7, R4, P0 ;  /* 0x0000000407067207 */ /* 0x000fe40000000000 */
[----:B------:R-:W-:-:S07]  /*f3c0*/  SEL R4, R4, R7, P1 ;  /* 0x0000000704047207 */ /* 0x000fce0000800000 */
.L_x_364:
[----:B------:R-:W-:Y:S05]  /*f3d0*/  BSYNC B1 ;  /* 0x0000000000017941 */ /* 0x000fea0003800000 */
.L_x_363:
[----:B------:R-:W-:-:S13]  /*f3e0*/  LOP3.LUT P0, RZ, R5, 0xff, RZ, 0xc0, !PT ;  /* 0x000000ff05ff7812 */ /* 0x000fda000780c0ff */
[----:B------:R-:W-:Y:S05]  /*f3f0*/  @P0 BRA `(.L_x_367) ;  /* 0xfffffff400200947 */ /* 0x000fea000383ffff */
[----:B------:R-:W-:Y:S05]  /*f400*/  BSYNC B0 ;  /* 0x0000000000007941 */ /* 0x000fea0003800000 */
.L_x_356:
[----:B------:R-:W-:-:S03]  /*f410*/  UMOV UR6, 0xffffffff ;  /* 0xffffffff00067882 */ /* 0x000fc60000000000 */
[----:B------:R-:W-:Y:S05]  /*f420*/  BRA.DIV UR6, `(.L_x_368) ;  /* 0x00000006061c7947 */ /* 0x000fea000b800000 */
[----:B------:R-:W-:-:S13]  /*f430*/  ELECT P6, URZ, PT ;  /* 0x00000000003f782f */ /* 0x000fda00038c0000 */
.L_x_382:
[----:B------:R-:W-:Y:S04]  /*f440*/  BSSY B0, `(.L_x_369) ;  /* 0x000002c000007945 */ /* 0x000fe80003800000 */
[----:B------:R-:W-:Y:S05]  /*f450*/  @!P6 BRA `(.L_x_370) ;  /* 0x0000000000a8e947 */ /* 0x000fea0003800000 */
[----:B------:R-:W-:-:S04]  /*f460*/  ULOP3.LUT UR6, UR38, 0x2, URZ, 0xfc, !UPT ;  /* 0x0000000226067892 */ /* 0x000fc8000f8efc3f */
[----:B------:R-:W-:-:S06]  /*f470*/  UISETP.NE.AND UP0, UPT, UR6, 0x3, UPT ;  /* 0x000000030600788c */ /* 0x000fcc000bf05270 */
[----:B------:R-:W-:-:S13]  /*f480*/  PLOP3.LUT P0, PT, PT, PT, UP0, 0x80, 0x0 ;  /* 0x000000000000781c */ /* 0x000fda0003f0f008 */
[----:B------:R-:W-:Y:S05]  /*f490*/  @!P0 BRA `(.L_x_371) ;  /* 0x0000000000048947 */ /* 0x000fea0003800000 */
[----:B------:R-:W-:Y:S01]  /*f4a0*/  BPT.TRAP 0x1 ;  /* 0x000000040000795c */ /* 0x000fe20000300000 */
.L_x_371:
[----:B------:R-:W0:Y:S01]  /*f4b0*/  S2R R3, SR_CgaCtaId ;  /* 0x0000000000037919 */ /* 0x000e220000008800 */
[----:B------:R-:W-:Y:S02]  /*f4c0*/  MOV R0, 0x400 ;  /* 0x0000040000007802 */ /* 0x000fe40000000f00 */
[----:B------:R-:W-:Y:S02]  /*f4d0*/  SHF.L.U32 R2, R11, 0x1f, RZ ;  /* 0x0000001f0b027819 */ /* 0x000fe400000006ff */
[----:B0-----:R-:W-:-:S05]  /*f4e0*/  LEA R3, R3, R0, 0x18 ;  /* 0x0000000003037211 */ /* 0x001fca00078ec0ff */
[----:B------:R-:W-:-:S04]  /*f4f0*/  VIADD R3, R3, 0x20 ;  /* 0x0000002003037836 */ /* 0x000fc80000000000 */
[C---:B------:R-:W-:Y:S02]  /*f500*/  IMAD R5, R10.reuse, 0x8, R3 ;  /* 0x000000080a057824 */ /* 0x040fe400078e0203 */
[----:B------:R-:W-:Y:S02]  /*f510*/  VIADD R10, R10, 0x1 ;  /* 0x000000010a0a7836 */ /* 0x000fe40000000000 */
[----:B------:R-:W0:Y:S03]  /*f520*/  SYNCS.PHASECHK.TRANS64.TRYWAIT P0, [R5+URZ], R2 ;  /* 0x00000002050075a7 */ /* 0x000e26000800017f */
[----:B------:R-:W-:-:S04]  /*f530*/  ISETP.NE.AND P1, PT, R10, 0x4, PT ;  /* 0x000000040a00780c */ /* 0x000fc80003f25270 */
[----:B------:R-:W-:Y:S02]  /*f540*/  SEL R0, RZ, 0x1, P1 ;  /* 0x00000001ff007807 */ /* 0x000fe40000800000 */
[----:B------:R-:W-:Y:S02]  /*f550*/  SEL R10, R10, RZ, P1 ;  /* 0x000000ff0a0a7207 */ /* 0x000fe40000800000 */
[----:B------:R-:W-:-:S03]  /*f560*/  LOP3.LUT R11, R11, R0, RZ, 0x3c, !PT ;  /* 0x000000000b0b7212 */ /* 0x000fc600078e3cff */
[----:B------:R-:W-:Y:S01]  /*f570*/  IMAD R7, R10, 0x8, R3 ;  /* 0x000000080a077824 */ /* 0x000fe200078e0203 */
[----:B------:R-:W-:Y:S01]  /*f580*/  SHF.L.U32 R4, R11, 0x1f, RZ ;  /* 0x0000001f0b047819 */ /* 0x000fe200000006ff */
[----:B0-----:R-:W-:Y:S06]  /*f590*/  @!P0 BRA `(.L_x_372) ;  /* 0x0000000000e08947 */ /* 0x001fec0003800000 */
.L_x_383:
[----:B------:R-:W1:Y:S01]  /*f5a0*/  SYNCS.PHASECHK.TRANS64.TRYWAIT P0, [R7+URZ], R4 ;  /* 0x00000004070075a7 */ /* 0x000e62000800017f */
[----:B------:R-:W-:-:S05]  /*f5b0*/  VIADD R0, R10, 0x1 ;  /* 0x000000010a007836 */ /* 0x000fca0000000000 */
[----:B------:R-:W-:-:S04]  /*f5c0*/  ISETP.NE.AND P1, PT, R0, 0x4, PT ;  /* 0x000000040000780c */ /* 0x000fc80003f25270 */
[----:B0-----:R-:W-:Y:S02]  /*f5d0*/  SEL R2, RZ, 0x1, P1 ;  /* 0x00000001ff027807 */ /* 0x001fe40000800000 */
[----:B------:R-:W-:Y:S02]  /*f5e0*/  SEL R0, R0, RZ, P1 ;  /* 0x000000ff00007207 */ /* 0x000fe40000800000 */
[----:B------:R-:W-:-:S03]  /*f5f0*/  LOP3.LUT R11, R11, R2, RZ, 0x3c, !PT ;  /* 0x000000020b0b7212 */ /* 0x000fc600078e3cff */
[----:B------:R-:W-:Y:S01]  /*f600*/  IMAD R6, R0, 0x8, R3 ;  /* 0x0000000800067824 */ /* 0x000fe200078e0203 */
[----:B------:R-:W-:Y:S01]  /*f610*/  SHF.L.U32 R5, R11, 0x1f, RZ ;  /* 0x0000001f0b057819 */ /* 0x000fe200000006ff */
[----:B-1----:R-:W-:Y:S06]  /*f620*/  @!P0 BRA `(.L_x_373) ;  /* 0x0000000000d08947 */ /* 0x002fec0003800000 */
.L_x_384:
[----:B------:R-:W1:Y:S01]  /*f630*/  SYNCS.PHASECHK.TRANS64.TRYWAIT P0, [R6+URZ], R5 ;  /* 0x00000005060075a7 */ /* 0x000e62000800017f */
[----:B------:R-:W-:-:S05]  /*f640*/  VIADD R0, R0, 0x1 ;  /* 0x0000000100007836 */ /* 0x000fca0000000000 */
[----:B------:R-:W-:-:S04]  /*f650*/  ISETP.NE.AND P1, PT, R0, 0x4, PT ;  /* 0x000000040000780c */ /* 0x000fc80003f25270 */
[----:B------:R-:W-:Y:S02]  /*f660*/  SEL R2, RZ, 0x1, P1 ;  /* 0x00000001ff027807 */ /* 0x000fe40000800000 */
[----:B------:R-:W-:Y:S02]  /*f670*/  SEL R0, R0, RZ, P1 ;  /* 0x000000ff00007207 */ /* 0x000fe40000800000 */
[----:B------:R-:W-:Y:S01]  /*f680*/  LOP3.LUT R2, R11, R2, RZ, 0x3c, !PT ;  /* 0x000000020b027212 */ /* 0x000fe200078e3cff */
[----:B-1----:R-:W-:Y:S06]  /*f690*/  @!P0 BRA `(.L_x_374) ;  /* 0x0000000000c88947 */ /* 0x002fec0003800000 */
.L_x_385:
[----:B------:R-:W-:Y:S01]  /*f6a0*/  IMAD R3, R0, 0x8, R3 ;  /* 0x0000000800037824 */ /* 0x000fe200078e0203 */
[----:B------:R-:W-:-:S07]  /*f6b0*/  SHF.L.U32 R0, R2, 0x1f, RZ ;  /* 0x0000001f02007819 */ /* 0x000fce00000006ff */
.L_x_375:
[----:B--2---:R2:W3:Y:S02]  /*f6c0*/  SYNCS.PHASECHK.TRANS64.TRYWAIT P0, [R3+URZ], R0 ;  /* 0x00000000030075a7 */ /* 0x0044e4000800017f */
[----:B---3--:R-:W-:Y:S05]  /*f6d0*/  @!P0 NANOSLEEP.SYNCS 0x989680 ;  /* 0x009896800000895d */ /* 0x008fea0003900000 */
[----:B------:R-:W3:Y:S02]  /*f6e0*/  @!P0 SYNCS.PHASECHK.TRANS64 P0, [R3+URZ], R0 ;  /* 0x00000000030085a7 */ /* 0x000ee4000800007f */
[----:B---3--:R-:W-:Y:S05]  /*f6f0*/  @!P0 BRA `(.L_x_375) ;  /* 0xfffffffc00f08947 */ /* 0x008fea000383ffff */
.L_x_370:
[----:B------:R-:W-:Y:S05]  /*f700*/  BSYNC B0 ;  /* 0x0000000000007941 */ /* 0x000fea0003800000 */
.L_x_369:
[----:B------:R-:W-:Y:S05]  /*f710*/  EXIT ;  /* 0x000000000000794d */ /* 0x000fea0003800000 */
.L_x_21:
[----:B---3--:R3:W4:Y:S02]  /*f720*/  SYNCS.PHASECHK.TRANS64.TRYWAIT P1, [R3+URZ], R0 ;  /* 0x00000000030075a7 */ /* 0x008724000802017f */
[----:B----4-:R-:W-:Y:S05]  /*f730*/  @!P1 NANOSLEEP.SYNCS 0x989680 ;  /* 0x009896800000995d */ /* 0x010fea0003900000 */
[----:B------:R-:W4:Y:S02]  /*f740*/  @!P1 SYNCS.PHASECHK.TRANS64 P1, [R3+URZ], R0 ;  /* 0x00000000030095a7 */ /* 0x000f24000802007f */
[----:B----4-:R-:W-:Y:S05]  /*f750*/  @!P1 BRA `(.L_x_21) ;  /* 0xfffffffc00f09947 */ /* 0x010fea000383ffff */
[----:B------:R-:W-:Y:S05]  /*f760*/  BRA `(.L_x_20) ;  /* 0xffffff1c00c07947 */ /* 0x000fea000383ffff */
.L_x_26:
[----:B-1----:R-:W-:-:S04]  /*f770*/  IMAD.U32 R4, RZ, RZ, UR4 ;  /* 0x00000004ff047e24 */ /* 0x002fc8000f8e00ff */
[----:B------:R1:W2:Y:S03]  /*f780*/  SYNCS.PHASECHK.TRANS64.TRYWAIT P1, [R4+URZ], R3 ;  /* 0x00000003040075a7 */ /* 0x0002a6000802017f */
[----:B--2---:R-:W-:Y:S05]  /*f790*/  @!P1 NANOSLEEP.SYNCS 0x989680 ;  /* 0x009896800000995d */ /* 0x004fea0003900000 */
[----:B------:R-:W2:Y:S02]  /*f7a0*/  @!P1 SYNCS.PHASECHK.TRANS64 P1, [R4+URZ], R3 ;  /* 0x00000003040095a7 */ /* 0x000ea4000802007f */
[----:B--2---:R-:W-:Y:S05]  /*f7b0*/  @!P1 BRA `(.L_x_26) ;  /* 0xfffffffc00ec9947 */ /* 0x004fea000383ffff */
[----:B------:R-:W-:Y:S05]  /*f7c0*/  BRA `(.L_x_25) ;  /* 0xffffff2c00f87947 */ /* 0x000fea000383ffff */
.L_x_357:
[----:B------:R-:W-:Y:S01]  /*f7d0*/  BSSY B1, `(.L_x_376) ;  /* 0x0000006000017945 */ /* 0x000fe20003800000 */
[----:B------:R-:W-:-:S07]  /*f7e0*/  IMAD.MOV.U32 R15, RZ, RZ, -0x1 ;  /* 0xffffffffff0f7424 */ /* 0x000fce00078e00ff */
[----:B------:R-:W-:Y:S05]  /*f7f0*/  WARPSYNC.COLLECTIVE R15, `(.L_x_377) ;  /* 0x000000000f0c7348 */ /* 0x000fea0003c00000 */
[----:B------:R-:W-:Y:S02]  /*f800*/  ELECT P6, UR62, PT ;  /* 0x00000000003e782f */ /* 0x000fe400038c0000 */
[----:B------:R-:W-:Y:S01]  /*f810*/  MOV R14, UR62 ;  /* 0x0000003e000e7c02 */ /* 0x000fe20008000f00 */
[----:B------:R-:W-:Y:S10]  /*f820*/  ENDCOLLECTIVE ;  /* 0x000000000000791b */ /* 0x000ff40003800000 */
.L_x_377:
[----:B------:R-:W-:Y:S05]  /*f830*/  BSYNC B1 ;  /* 0x0000000000017941 */ /* 0x000fea0003800000 */
.L_x_376:
[----:B------:R-:W-:Y:S05]  /*f840*/  BRA `(.L_x_378) ;  /* 0xfffffff000187947 */ /* 0x000fea000383ffff */
.L_x_360:
[----:B0-----:R0:W1:Y:S02]  /*f850*/  SYNCS.PHASECHK.TRANS64.TRYWAIT P0, [R14+URZ+0x20], R5 ;  /* 0x000020050e0075a7 */ /* 0x001064000800017f */
[----:B-1----:R-:W-:Y:S05]  /*f860*/  @!P0 NANOSLEEP.SYNCS 0x989680 ;  /* 0x009896800000895d */ /* 0x002fea0003900000 */
[----:B------:R-:W1:Y:S02]  /*f870*/  @!P0 SYNCS.PHASECHK.TRANS64 P0, [R14+URZ+0x20], R5 ;  /* 0x000020050e0085a7 */ /* 0x000e64000800007f */
[----:B-1----:R-:W-:Y:S05]  /*f880*/  @!P0 BRA `(.L_x_360) ;  /* 0xfffffffc00f08947 */ /* 0x002fea000383ffff */
[----:B------:R-:W-:Y:S05]  /*f890*/  BRA `(.L_x_379) ;  /* 0xfffffff000547947 */ /* 0x000fea000383ffff */
.L_x_368:
[----:B------:R-:W-:Y:S01]  /*f8a0*/  BSSY B0, `(.L_x_380) ;  /* 0x0000006000007945 */ /* 0x000fe20003800000 */
[----:B------:R-:W-:-:S07]  /*f8b0*/  IMAD.MOV.U32 R15, RZ, RZ, -0x1 ;  /* 0xffffffffff0f7424 */ /* 0x000fce00078e00ff */
[----:B------:R-:W-:Y:S05]  /*f8c0*/  WARPSYNC.COLLECTIVE R15, `(.L_x_381) ;  /* 0x000000000f0c7348 */ /* 0x000fea0003c00000 */
[----:B------:R-:W-:Y:S02]  /*f8d0*/  ELECT P6, UR62, PT ;  /* 0x00000000003e782f */ /* 0x000fe400038c0000 */
[----:B------:R-:W-:Y:S01]  /*f8e0*/  MOV R14, UR62 ;  /* 0x0000003e000e7c02 */ /* 0x000fe20008000f00 */
[----:B------:R-:W-:Y:S10]  /*f8f0*/  ENDCOLLECTIVE ;  /* 0x000000000000791b */ /* 0x000ff40003800000 */
.L_x_381:
[----:B------:R-:W-:Y:S05]  /*f900*/  BSYNC B0 ;  /* 0x0000000000007941 */ /* 0x000fea0003800000 */
.L_x_380:
[----:B------:R-:W-:Y:S05]  /*f910*/  BRA `(.L_x_382) ;  /* 0xfffffff800c87947 */ /* 0x000fea000383ffff */
.L_x_372:
[----:B0-----:R0:W1:Y:S02]  /*f920*/  SYNCS.PHASECHK.TRANS64.TRYWAIT P0, [R5+URZ], R2 ;  /* 0x00000002050075a7 */ /* 0x001064000800017f */
[----:B-1----:R-:W-:Y:S05]  /*f930*/  @!P0 NANOSLEEP.SYNCS 0x989680 ;  /* 0x009896800000895d */ /* 0x002fea0003900000 */
[----:B------:R-:W1:Y:S02]  /*f940*/  @!P0 SYNCS.PHASECHK.TRANS64 P0, [R5+URZ], R2 ;  /* 0x00000002050085a7 */ /* 0x000e64000800007f */
[----:B-1----:R-:W-:Y:S05]  /*f950*/  @!P0 BRA `(.L_x_372) ;  /* 0xfffffffc00f08947 */ /* 0x002fea000383ffff */
[----:B------:R-:W-:Y:S05]  /*f960*/  BRA `(.L_x_383) ;  /* 0xfffffffc000c7947 */ /* 0x000fea000383ffff */
.L_x_373:
[----:B0-----:R0:W1:Y:S02]  /*f970*/  SYNCS.PHASECHK.TRANS64.TRYWAIT P0, [R7+URZ], R4 ;  /* 0x00000004070075a7 */ /* 0x001064000800017f */
[----:B-1----:R-:W-:Y:S05]  /*f980*/  @!P0 NANOSLEEP.SYNCS 0x989680 ;  /* 0x009896800000895d */ /* 0x002fea0003900000 */
[----:B------:R-:W1:Y:S02]  /*f990*/  @!P0 SYNCS.PHASECHK.TRANS64 P0, [R7+URZ], R4 ;  /* 0x00000004070085a7 */ /* 0x000e64000800007f */
[----:B-1----:R-:W-:Y:S05]  /*f9a0*/  @!P0 BRA `(.L_x_373) ;  /* 0xfffffffc00f08947 */ /* 0x002fea000383ffff */
[----:B------:R-:W-:Y:S05]  /*f9b0*/  BRA `(.L_x_384) ;  /* 0xfffffffc001c7947 */ /* 0x000fea000383ffff */
.L_x_374:
[----:B-1----:R1:W2:Y:S02]  /*f9c0*/  SYNCS.PHASECHK.TRANS64.TRYWAIT P0, [R6+URZ], R5 ;  /* 0x00000005060075a7 */ /* 0x0022a4000800017f */
[----:B--2---:R-:W-:Y:S05]  /*f9d0*/  @!P0 NANOSLEEP.SYNCS 0x989680 ;  /* 0x009896800000895d */ /* 0x004fea0003900000 */
[----:B------:R-:W2:Y:S02]  /*f9e0*/  @!P0 SYNCS.PHASECHK.TRANS64 P0, [R6+URZ], R5 ;  /* 0x00000005060085a7 */ /* 0x000ea4000800007f */
[----:B--2---:R-:W-:Y:S05]  /*f9f0*/  @!P0 BRA `(.L_x_374) ;  /* 0xfffffffc00f08947 */ /* 0x004fea000383ffff */
[----:B------:R-:W-:Y:S05]  /*fa00*/  BRA `(.L_x_385) ;  /* 0xfffffffc00247947 */ /* 0x000fea000383ffff */
.L_x_386:
[----:B------:R-:W-:-:S00]  /*fa10*/  BRA `(.L_x_386) ;  /* 0xfffffffc00fc7947 */ /* 0x000fc0000383ffff */
[----:B------:R-:W-:-:S00]  /*fa20*/  NOP ;  /* 0x0000000000007918 */ /* 0x000fc00000000000 */
        /* <DEDUP_REMOVED lines=13> */
.L_x_387:


//--------------------- .nv.global.init           --------------------------
	.section	.nv.global.init,"aw",@progbits
.nv.global.init:
	.type		$str$22,@object
	.size		$str$22,($str$23 - $str$22)
$str$22:
        /*0000*/ 	.byte	0x6b, 0x5f, 0x74, 0x69, 0x6c, 0x65, 0x5f, 0x63, 0x6f, 0x75, 0x6e, 0x74, 0x20, 0x3e, 0x3d, 0x20
        /*0010*/ 	.byte	0x31, 0x00
	.type		$str$23,@object
	.size		$str$23,(__unnamed_1 - $str$23)
$str$23:
        /*0012*/ 	.byte	0x2f, 0x74, 0x6d, 0x70, 0x2f, 0x63, 0x75, 0x74, 0x6c, 0x61, 0x73, 0x73, 0x5f, 0x73, 0x77, 0x65
        /*0022*/ 	.byte	0x65, 0x70, 0x5f, 0x73, 0x72, 0x63, 0x2f, 0x69, 0x6e, 0x63, 0x6c, 0x75, 0x64, 0x65, 0x2f, 0x63
        /*0032*/ 	.byte	0x75, 0x74, 0x6c, 0x61, 0x73, 0x73, 0x2f, 0x67, 0x65, 0x6d, 0x6d, 0x2f, 0x63, 0x6f, 0x6c, 0x6c
        /*0042*/ 	.byte	0x65, 0x63, 0x74, 0x69, 0x76, 0x65, 0x2f, 0x73, 0x6d, 0x39, 0x30, 0x5f, 0x6d, 0x6d, 0x61, 0x5f
        /*0052*/ 	.byte	0x74, 0x6d, 0x61, 0x5f, 0x67, 0x6d, 0x6d, 0x61, 0x5f, 0x73, 0x73, 0x5f, 0x77, 0x61, 0x72, 0x70
        /*0062*/ 	.byte	0x73, 0x70, 0x65, 0x63, 0x69, 0x61, 0x6c, 0x69, 0x7a, 0x65, 0x64, 0x2e, 0x68, 0x70, 0x70, 0x00
	.type		__unnamed_1,@object
	.size		__unnamed_1,(.L_0 - __unnamed_1)
__unnamed_1:
        /*0072*/ 	.byte	0x76, 0x6f, 0x69, 0x64, 0x20, 0x63, 0x75, 0x74, 0x6c, 0x61, 0x73, 0x73, 0x3a, 0x3a, 0x67, 0x65
        /* <DEDUP_REMOVED lines=181> */
.L_0:


//--------------------- .nv.shared._ZN7cutlass13device_kernelINS_4gemm6kernel13GemmUniversalIN4cute5tupleIJiiiiEEENS1_10collective13CollectiveMmaINS1_34MainloopSm90TmaGmmaWarpSpecializedILi4ENS5_IJNS4_1CILi2EEENSA_ILi1EEESC_EEENS1_35KernelTmaWarpSpecializedCooperativeEEENS5_IJNSA_ILi256EEENSA_ILi160EEENSA_ILi64EEEEEENS_10bfloat16_tENS5_IJlSC_lEEESK_SL_NS4_8TiledMMAINS4_8MMA_AtomIJNS4_4SM904GMMA27MMA_64x32x16_F32BF16BF16_SSILNSP_5MajorE0ELSR_0ELNSP_7ScaleInE1ELSS_1EEEEEENS4_6LayoutISD_NS5_IJSC_NSA_ILi0EEESW_EEEEENS5_IJNS4_10UnderscoreESZ_SZ_EEEEENS4_13SM90_TMA_LOADENS4_14ComposedLayoutINS4_7SwizzleILi3ELi4ELi3EEENS4_18smem_ptr_flag_bitsILi16EEENSV_INS5_IJNSA_ILi8EEESI_EEENS5_IJSI_SC_EEEEEEEvNS4_8identityENS4_23SM90_TMA_LOAD_MULTICASTES1C_vS1D_EENS_8epilogue10collective6detail29Sm90TmaWarpSpecializedAdapterINS1H_15DefaultEpilogueISK_SL_SL_NS1G_6thread17LinearCombinationISK_Li1EffLNS1L_9ScaleType4KindE0ELNS_15FloatRoundStyleE2ESK_EENS1_15EpilogueDefaultEEEEEvvEEEEvNT_6ParamsE --------------------------
	.section	.nv.shared._ZN7cutlass13device_kernelINS_4gemm6kernel13GemmUniversalIN4cute5tupleIJiiiiEEENS1_10collective13CollectiveMmaINS1_34MainloopSm90TmaGmmaWarpSpecializedILi4ENS5_IJNS4_1CILi2EEENSA_ILi1EEESC_EEENS1_35KernelTmaWarpSpecializedCooperativeEEENS5_IJNSA_ILi256EEENSA_ILi160EEENSA_ILi64EEEEEENS_10bfloat16_tENS5_IJlSC_lEEESK_SL_NS4_8TiledMMAINS4_8MMA_AtomIJNS4_4SM904GMMA27MMA_64x32x16_F32BF16BF16_SSILNSP_5MajorE0ELSR_0ELNSP_7ScaleInE1ELSS_1EEEEEENS4_6LayoutISD_NS5_IJSC_NSA_ILi0EEESW_EEEEENS5_IJNS4_10UnderscoreESZ_SZ_EEEEENS4_13SM90_TMA_LOADENS4_14ComposedLayoutINS4_7SwizzleILi3ELi4ELi3EEENS4_18smem_ptr_flag_bitsILi16EEENSV_INS5_IJNSA_ILi8EEESI_EEENS5_IJSI_SC_EEEEEEEvNS4_8identityENS4_23SM90_TMA_LOAD_MULTICASTES1C_vS1D_EENS_8epilogue10collective6detail29Sm90TmaWarpSpecializedAdapterINS1H_15DefaultEpilogueISK_SL_SL_NS1G_6thread17LinearCombinationISK_Li1EffLNS1L_9ScaleType4KindE0ELNS_15FloatRoundStyleE2ESK_EENS1_15EpilogueDefaultEEEEEvvEEEEvNT_6ParamsE,"aw",@nobits
	.sectionflags	@""
	.align	16
	.zero		1024


//--------------------- .nv.shared.reserved.0     --------------------------
	.section	.nv.shared.reserved.0,"aw",@nobits
	.weak		__nv_reservedSMEM_offset_0_alias
	.size		__nv_reservedSMEM_offset_0_alias, 0, 0
	.other		__nv_reservedSMEM_offset_0_alias,@"STO_CUDA_RESERVED_SHARED STV_DEFAULT"
__nv_reservedSMEM_offset_0_alias:
	.zero		0


//--------------------- .nv.global                --------------------------
	.section	.nv.global,"aw",@nobits
.nv.global:
	.type		_ZN40_INTERNAL_f748b32f_4_k_cu_523488f8_163984cute1_E,@object
	.size		_ZN40_INTERNAL_f748b32f_4_k_cu_523488f8_163984cute1_E,(_ZN40_INTERNAL_f748b32f_4_k_cu_523488f8_163984cuda3std3__45__cpo6cbeginE - _ZN40_INTERNAL_f748b32f_4_k_cu_523488f8_163984cute1_E)
_ZN40_INTERNAL_f748b32f_4_k_cu_523488f8_163984cute1_E:
	.zero		1
	.type		_ZN40_INTERNAL_f748b32f_4_k_cu_523488f8_163984cuda3std3__45__cpo6cbeginE,@object
	.size		_ZN40_INTERNAL_f748b32f_4_k_cu_523488f8_163984cuda3std3__45__cpo6cbeginE,(_ZN40_INTERNAL_f748b32f_4_k_cu_523488f8_163984cuda3std3__48in_placeE - _ZN40_INTERNAL_f748b32f_4_k_cu_523488f8_163984cuda3std3__45__cpo6cbeginE)
_ZN40_INTERNAL_f748b32f_4_k_cu_523488f8_163984cuda3std3__45__cpo6cbeginE:
	.zero		1
	.type		_ZN40_INTERNAL_f748b32f_4_k_cu_523488f8_163984cuda3std3__48in_placeE,@object
	.size		_ZN40_INTERNAL_f748b32f_4_k_cu_523488f8_163984cuda3std3__48in_placeE,(_ZN40_INTERNAL_f748b32f_4_k_cu_523488f8_163984cuda3std6ranges3__45__cpo9iter_moveE - _ZN40_INTERNAL_f748b32f_4_k_cu_523488f8_163984cuda3std3__48in_placeE)
_ZN40_INTERNAL_f748b32f_4_k_cu_523488f8_163984cuda3std3__48in_placeE:
	.zero		1
	.type		_ZN40_INTERNAL_f748b32f_4_k_cu_523488f8_163984cuda3std6ranges3__45__cpo9iter_moveE,@object
	.size		_ZN40_INTERNAL_f748b32f_4_k_cu_523488f8_163984cuda3std6ranges3__45__cpo9iter_moveE,(_ZN40_INTERNAL_f748b32f_4_k_cu_523488f8_163984cuda3std3__45__cpo5beginE - _ZN40_INTERNAL_f748b32f_4_k_cu_523488f8_163984cuda3std6ranges3__45__cpo9iter_moveE)
_ZN40_INTERNAL_f748b32f_4_k_cu_523488f8_163984cuda3std6ranges3__45__cpo9iter_moveE:
	.zero		1
	.type		_ZN40_INTERNAL_f748b32f_4_k_cu_523488f8_163984cuda3std3__45__cpo5beginE,@object
	.size		_ZN40_INTERNAL_f748b32f_4_k_cu_523488f8_163984cuda3std3__45__cpo5beginE,(_ZN40_INTERNAL_f748b32f_4_k_cu_523488f8_163984cuda3std3__442_GLOBAL__N__f748b32f_4_k_cu_523488f8_163986ignoreE - _ZN40_INTERNAL_f748b32f_4_k_cu_523488f8_163984cuda3std3__45__cpo5beginE)
_ZN40_INTERNAL_f748b32f_4_k_cu_523488f8_163984cuda3std3__45__cpo5beginE:
	.zero		1
	.type		_ZN40_INTERNAL_f748b32f_4_k_cu_523488f8_163984cuda3std3__442_GLOBAL__N__f748b32f_4_k_cu_523488f8_163986ignoreE,@object
	.size		_ZN40_INTERNAL_f748b32f_4_k_cu_523488f8_163984cuda3std3__442_GLOBAL__N__f748b32f_4_k_cu_523488f8_163986ignoreE,(_ZN40_INTERNAL_f748b32f_4_k_cu_523488f8_163984cute7productE - _ZN40_INTERNAL_f748b32f_4_k_cu_523488f8_163984cuda3std3__442_GLOBAL__N__f748b32f_4_k_cu_523488f8_163986ignoreE)
_ZN40_INTERNAL_f748b32f_4_k_cu_523488f8_163984cuda3std3__442_GLOBAL__N__f748b32f_4_k_cu_523488f8_163986ignoreE:
	.zero		1
	.type		_ZN40_INTERNAL_f748b32f_4_k_cu_523488f8_163984cute7productE,@object
	.size		_ZN40_INTERNAL_f748b32f_4_k_cu_523488f8_163984cute7productE,(_ZN40_INTERNAL_f748b32f_4_k_cu_523488f8_163984cuda3std3__45__cpo3endE - _ZN40_INTERNAL_f748b32f_4_k_cu_523488f8_163984cute7productE)
_ZN40_INTERNAL_f748b32f_4_k_cu_523488f8_163984cute7productE:
	.zero		1
	.type		_ZN40_INTERNAL_f748b32f_4_k_cu_523488f8_163984cuda3std3__45__cpo3endE,@object
	.size		_ZN40_INTERNAL_f748b32f_4_k_cu_523488f8_163984cuda3std3__45__cpo3endE,(_ZN40_INTERNAL_f748b32f_4_k_cu_523488f8_163984cuda3std3__419piecewise_constructE - _ZN40_INTERNAL_f748b32f_4_k_cu_523488f8_163984cuda3std3__45__cpo3endE)
_ZN40_INTERNAL_f748b32f_4_k_cu_523488f8_163984cuda3std3__45__cpo3endE:
	.zero		1
	.type		_ZN40_INTERNAL_f748b32f_4_k_cu_523488f8_163984cuda3std3__419piecewise_constructE,@object
	.size		_ZN40_INTERNAL_f748b32f_4_k_cu_523488f8_163984cuda3std3__419piecewise_constructE,(_ZN40_INTERNAL_f748b32f_4_k_cu_523488f8_163984cuda3std3__45__cpo4cendE - _ZN40_INTERNAL_f748b32f_4_k_cu_523488f8_163984cuda3std3__419piecewise_constructE)
_ZN40_INTERNAL_f748b32f_4_k_cu_523488f8_163984cuda3std3__419piecewise_constructE:
	.zero		1
	.type		_ZN40_INTERNAL_f748b32f_4_k_cu_523488f8_163984cuda3std3__45__cpo4cendE,@object
	.size		_ZN40_INTERNAL_f748b32f_4_k_cu_523488f8_163984cuda3std3__45__cpo4cendE,(_ZN40_INTERNAL_f748b32f_4_k_cu_523488f8_163984cuda3std6ranges3__45__cpo4swapE - _ZN40_INTERNAL_f748b32f_4_k_cu_523488f8_163984cuda3std3__45__cpo4cendE)
_ZN40_INTERNAL_f748b32f_4_k_cu_523488f8_163984cuda3std3__45__cpo4cendE:
	.zero		1
	.type		_ZN40_INTERNAL_f748b32f_4_k_cu_523488f8_163984cuda3std6ranges3__45__cpo4swapE,@object
	.size		_ZN40_INTERNAL_f748b32f_4_k_cu_523488f8_163984cuda3std6ranges3__45__cpo4swapE,(.L_8 - _ZN40_INTERNAL_f748b32f_4_k_cu_523488f8_163984cuda3std6ranges3__45__cpo4swapE)
_ZN40_INTERNAL_f748b32f_4_k_cu_523488f8_163984cuda3std6ranges3__45__cpo4swapE:
	.zero		1
.L_8:


//--------------------- .nv.constant0._ZN7cutlass13device_kernelINS_4gemm6kernel13GemmUniversalIN4cute5tupleIJiiiiEEENS1_10collective13CollectiveMmaINS1_34MainloopSm90TmaGmmaWarpSpecializedILi4ENS5_IJNS4_1CILi2EEENSA_ILi1EEESC_EEENS1_35KernelTmaWarpSpecializedCooperativeEEENS5_IJNSA_ILi256EEENSA_ILi160EEENSA_ILi64EEEEEENS_10bfloat16_tENS5_IJlSC_lEEESK_SL_NS4_8TiledMMAINS4_8MMA_AtomIJNS4_4SM904GMMA27MMA_64x32x16_F32BF16BF16_SSILNSP_5MajorE0ELSR_0ELNSP_7ScaleInE1ELSS_1EEEEEENS4_6LayoutISD_NS5_IJSC_NSA_ILi0EEESW_EEEEENS5_IJNS4_10UnderscoreESZ_SZ_EEEEENS4_13SM90_TMA_LOADENS4_14ComposedLayoutINS4_7SwizzleILi3ELi4ELi3EEENS4_18smem_ptr_flag_bitsILi16EEENSV_INS5_IJNSA_ILi8EEESI_EEENS5_IJSI_SC_EEEEEEEvNS4_8identityENS4_23SM90_TMA_LOAD_MULTICASTES1C_vS1D_EENS_8epilogue10collective6detail29Sm90TmaWarpSpecializedAdapterINS1H_15DefaultEpilogueISK_SL_SL_NS1G_6thread17LinearCombinationISK_Li1EffLNS1L_9ScaleType4KindE0ELNS_15FloatRoundStyleE2ESK_EENS1_15EpilogueDefaultEEEEEvvEEEEvNT_6ParamsE --------------------------
	.section	.nv.constant0._ZN7cutlass13device_kernelINS_4gemm6kernel13GemmUniversalIN4cute5tupleIJiiiiEEENS1_10collective13CollectiveMmaINS1_34MainloopSm90TmaGmmaWarpSpecializedILi4ENS5_IJNS4_1CILi2EEENSA_ILi1EEESC_EEENS1_35KernelTmaWarpSpecializedCooperativeEEENS5_IJNSA_ILi256EEENSA_ILi160EEENSA_ILi64EEEEEENS_10bfloat16_tENS5_IJlSC_lEEESK_SL_NS4_8TiledMMAINS4_8MMA_AtomIJNS4_4SM904GMMA27MMA_64x32x16_F32BF16BF16_SSILNSP_5MajorE0ELSR_0ELNSP_7ScaleInE1ELSS_1EEEEEENS4_6LayoutISD_NS5_IJSC_NSA_ILi0EEESW_EEEEENS5_IJNS4_10UnderscoreESZ_SZ_EEEEENS4_13SM90_TMA_LOADENS4_14ComposedLayoutINS4_7SwizzleILi3ELi4ELi3EEENS4_18smem_ptr_flag_bitsILi16EEENSV_INS5_IJNSA_ILi8EEESI_EEENS5_IJSI_SC_EEEEEEEvNS4_8identityENS4_23SM90_TMA_LOAD_MULTICASTES1C_vS1D_EENS_8epilogue10collective6detail29Sm90TmaWarpSpecializedAdapterINS1H_15DefaultEpilogueISK_SL_SL_NS1G_6thread17LinearCombinationISK_Li1EffLNS1L_9ScaleType4KindE0ELNS_15FloatRoundStyleE2ESK_EENS1_15EpilogueDefaultEEEEEvvEEEEvNT_6ParamsE,"a",@progbits
	.sectionflags	@""
	.align	4
.nv.constant0._ZN7cutlass13device_kernelINS_4gemm6kernel13GemmUniversalIN4cute5tupleIJiiiiEEENS1_10collective13CollectiveMmaINS1_34MainloopSm90TmaGmmaWarpSpecializedILi4ENS5_IJNS4_1CILi2EEENSA_ILi1EEESC_EEENS1_35KernelTmaWarpSpecializedCooperativeEEENS5_IJNSA_ILi256EEENSA_ILi160EEENSA_ILi64EEEEEENS_10bfloat16_tENS5_IJlSC_lEEESK_SL_NS4_8TiledMMAINS4_8MMA_AtomIJNS4_4SM904GMMA27MMA_64x32x16_F32BF16BF16_SSILNSP_5MajorE0ELSR_0ELNSP_7ScaleInE1ELSS_1EEEEEENS4_6LayoutISD_NS5_IJSC_NSA_ILi0EEESW_EEEEENS5_IJNS4_10UnderscoreESZ_SZ_EEEEENS4_13SM90_TMA_LOADENS4_14ComposedLayoutINS4_7SwizzleILi3ELi4ELi3EEENS4_18smem_ptr_flag_bitsILi16EEENSV_INS5_IJNSA_ILi8EEESI_EEENS5_IJSI_SC_EEEEEEEvNS4_8identityENS4_23SM90_TMA_LOAD_MULTICASTES1C_vS1D_EENS_8epilogue10collective6detail29Sm90TmaWarpSpecializedAdapterINS1H_15DefaultEpilogueISK_SL_SL_NS1G_6thread17LinearCombinationISK_Li1EffLNS1L_9ScaleType4KindE0ELNS_15FloatRoundStyleE2ESK_EENS1_15EpilogueDefaultEEEEEvvEEEEvNT_6ParamsE:
	.zero		1664


//--------------------- SYMBOLS --------------------------

	.type		.nv.reservedSmem.offset0,@object
	.size		.nv.reservedSmem.offset0,0x4
	.type		__assertfail,@function
